	.target	sm_90a

	.elftype	@"ET_EXEC"


//--------------------- .note.nv.tkinfo           --------------------------
	.section	.note.nv.tkinfo,"",@"SHT_NOTE"
	.sectionflags	@"SHF_NOTE_NV_TKINFO"
	.tkinfo
        /*0018*/ 	.word	0x00000002
        /*0030*/ 	.string	""
        /*0030*/ 	.string	"ptxas"
        /*0030*/ 	.string	"Cuda compilation tools, release 13.0, V13.0.88"
        /*0030*/ 	.string	"Build cuda_13.0.r13.0/compiler.36424714_0"
        /*0030*/ 	.string	"-arch sm_90a -m 64 "



//--------------------- .note.nv.cuinfo           --------------------------
	.section	.note.nv.cuinfo,"",@"SHT_NOTE"
	.sectionflags	@"SHF_NOTE_NV_CUINFO"
        /*0018*/ 	.short	0x0002
        /*001a*/ 	.short	0x005a
        /*001c*/ 	.short	0x0082
	.zero		2


//--------------------- .nv.info                  --------------------------
	.section	.nv.info,"",@"SHT_CUDA_INFO"
	.align	4


	//----- nvinfo : EIATTR_REGCOUNT
	.align		4
        /*0000*/ 	.byte	0x04, 0x2f
        /*0002*/ 	.short	(.L_15 - .L_14)
	.align		4
.L_14:
        /*0004*/ 	.word	index@(_ZN7cutlass13device_kernelINS_4gemm6kernel13GemmUniversalIN4cute5tupleIJiiiiEEENS1_10collective13CollectiveMmaINS1_34MainloopSm90TmaGmmaWarpSpecializedILi2ENS5_IJNS4_1CILi1EEESB_SB_EEENS1_35KernelTmaWarpSpecializedCooperativeEEENS5_IJNSA_ILi128EEENSA_ILi240EEENSA_ILi256EEEEEEaNS5_IJlSB_lEEEaSJ_NS4_8TiledMMAINS4_8MMA_AtomIJNS4_4SM904GMMA26MMA_64x16x32_S32S8S8_SS_TNEEEENS4_6LayoutINS5_IJNSA_ILi2EEESB_SB_EEENS5_IJSB_NSA_ILi0EEEST_EEEEENS5_IJNS4_10UnderscoreESW_SW_EEEEENS4_13SM90_TMA_LOADENS4_14ComposedLayoutINS4_7SwizzleILi3ELi4ELi3EEENS4_18smem_ptr_flag_bitsILi8EEENSQ_INS5_IJNSA_ILi8EEESF_EEENS5_IJSF_SB_EEEEEEEvNS4_8identityESZ_S19_vS1A_EENS_8epilogue10collective6detail29Sm90TmaWarpSpecializedAdapterINS1D_15DefaultEpilogueIaSJ_SJ_NS1C_6thread17LinearCombinationIaLi1EiiLNS1H_9ScaleType4KindE0ELNS_15FloatRoundStyleE2EaEENS1_15EpilogueDefaultEEEEEvvEEEEvNT_6ParamsE)
        /*0008*/ 	.word	0x000000a8


	//----- nvinfo : EIATTR_FRAME_SIZE
	.align		4
.L_15:
        /*000c*/ 	.byte	0x04, 0x11
        /*000e*/ 	.short	(.L_17 - .L_16)
	.align		4
.L_16:
        /*0010*/ 	.word	index@(_ZN7cutlass13device_kernelINS_4gemm6kernel13GemmUniversalIN4cute5tupleIJiiiiEEENS1_10collective13CollectiveMmaINS1_34MainloopSm90TmaGmmaWarpSpecializedILi2ENS5_IJNS4_1CILi1EEESB_SB_EEENS1_35KernelTmaWarpSpecializedCooperativeEEENS5_IJNSA_ILi128EEENSA_ILi240EEENSA_ILi256EEEEEEaNS5_IJlSB_lEEEaSJ_NS4_8TiledMMAINS4_8MMA_AtomIJNS4_4SM904GMMA26MMA_64x16x32_S32S8S8_SS_TNEEEENS4_6LayoutINS5_IJNSA_ILi2EEESB_SB_EEENS5_IJSB_NSA_ILi0EEEST_EEEEENS5_IJNS4_10UnderscoreESW_SW_EEEEENS4_13SM90_TMA_LOADENS4_14ComposedLayoutINS4_7SwizzleILi3ELi4ELi3EEENS4_18smem_ptr_flag_bitsILi8EEENSQ_INS5_IJNSA_ILi8EEESF_EEENS5_IJSF_SB_EEEEEEEvNS4_8identityESZ_S19_vS1A_EENS_8epilogue10collective6detail29Sm90TmaWarpSpecializedAdapterINS1D_15DefaultEpilogueIaSJ_SJ_NS1C_6thread17LinearCombinationIaLi1EiiLNS1H_9ScaleType4KindE0ELNS_15FloatRoundStyleE2EaEENS1_15EpilogueDefaultEEEEEvvEEEEvNT_6ParamsE)
        /*0014*/ 	.word	0x00000000


	//----- nvinfo : EIATTR_MIN_STACK_SIZE
	.align		4
.L_17:
        /*0018*/ 	.byte	0x04, 0x12
        /*001a*/ 	.short	(.L_19 - .L_18)
	.align		4
.L_18:
        /*001c*/ 	.word	index@(_ZN7cutlass13device_kernelINS_4gemm6kernel13GemmUniversalIN4cute5tupleIJiiiiEEENS1_10collective13CollectiveMmaINS1_34MainloopSm90TmaGmmaWarpSpecializedILi2ENS5_IJNS4_1CILi1EEESB_SB_EEENS1_35KernelTmaWarpSpecializedCooperativeEEENS5_IJNSA_ILi128EEENSA_ILi240EEENSA_ILi256EEEEEEaNS5_IJlSB_lEEEaSJ_NS4_8TiledMMAINS4_8MMA_AtomIJNS4_4SM904GMMA26MMA_64x16x32_S32S8S8_SS_TNEEEENS4_6LayoutINS5_IJNSA_ILi2EEESB_SB_EEENS5_IJSB_NSA_ILi0EEEST_EEEEENS5_IJNS4_10UnderscoreESW_SW_EEEEENS4_13SM90_TMA_LOADENS4_14ComposedLayoutINS4_7SwizzleILi3ELi4ELi3EEENS4_18smem_ptr_flag_bitsILi8EEENSQ_INS5_IJNSA_ILi8EEESF_EEENS5_IJSF_SB_EEEEEEEvNS4_8identityESZ_S19_vS1A_EENS_8epilogue10collective6detail29Sm90TmaWarpSpecializedAdapterINS1D_15DefaultEpilogueIaSJ_SJ_NS1C_6thread17LinearCombinationIaLi1EiiLNS1H_9ScaleType4KindE0ELNS_15FloatRoundStyleE2EaEENS1_15EpilogueDefaultEEEEEvvEEEEvNT_6ParamsE)
        /*0020*/ 	.word	0x00000000
.L_19:


//--------------------- .nv.compat                --------------------------
	.section	.nv.compat,"",@"SHT_CUDA_COMPAT_INFO"
	.align	4
        /*0000*/ 	.byte	0x02, 0x09, 0x01, 0x00, 0x02, 0x02, 0x04, 0x00, 0x02, 0x05, 0x05, 0x00, 0x03, 0x07, 0x01, 0x01
        /*0010*/ 	.byte	0x02, 0x03, 0x01, 0x00, 0x02, 0x06, 0x01, 0x00, 0x04, 0x0b, 0x08, 0x00, 0x00, 0x00, 0x00, 0x00
        /*0020*/ 	.byte	0x00, 0x00, 0x00, 0x00


//--------------------- .nv.info._ZN7cutlass13device_kernelINS_4gemm6kernel13GemmUniversalIN4cute5tupleIJiiiiEEENS1_10collective13CollectiveMmaINS1_34MainloopSm90TmaGmmaWarpSpecializedILi2ENS5_IJNS4_1CILi1EEESB_SB_EEENS1_35KernelTmaWarpSpecializedCooperativeEEENS5_IJNSA_ILi128EEENSA_ILi240EEENSA_ILi256EEEEEEaNS5_IJlSB_lEEEaSJ_NS4_8TiledMMAINS4_8MMA_AtomIJNS4_4SM904GMMA26MMA_64x16x32_S32S8S8_SS_TNEEEENS4_6LayoutINS5_IJNSA_ILi2EEESB_SB_EEENS5_IJSB_NSA_ILi0EEEST_EEEEENS5_IJNS4_10UnderscoreESW_SW_EEEEENS4_13SM90_TMA_LOADENS4_14ComposedLayoutINS4_7SwizzleILi3ELi4ELi3EEENS4_18smem_ptr_flag_bitsILi8EEENSQ_INS5_IJNSA_ILi8EEESF_EEENS5_IJSF_SB_EEEEEEEvNS4_8identityESZ_S19_vS1A_EENS_8epilogue10collective6detail29Sm90TmaWarpSpecializedAdapterINS1D_15DefaultEpilogueIaSJ_SJ_NS1C_6thread17LinearCombinationIaLi1EiiLNS1H_9ScaleType4KindE0ELNS_15FloatRoundStyleE2EaEENS1_15EpilogueDefaultEEEEEvvEEEEvNT_6ParamsE --------------------------
	.section	.nv.info._ZN7cutlass13device_kernelINS_4gemm6kernel13GemmUniversalIN4cute5tupleIJiiiiEEENS1_10collective13CollectiveMmaINS1_34MainloopSm90TmaGmmaWarpSpecializedILi2ENS5_IJNS4_1CILi1EEESB_SB_EEENS1_35KernelTmaWarpSpecializedCooperativeEEENS5_IJNSA_ILi128EEENSA_ILi240EEENSA_ILi256EEEEEEaNS5_IJlSB_lEEEaSJ_NS4_8TiledMMAINS4_8MMA_AtomIJNS4_4SM904GMMA26MMA_64x16x32_S32S8S8_SS_TNEEEENS4_6LayoutINS5_IJNSA_ILi2EEESB_SB_EEENS5_IJSB_NSA_ILi0EEEST_EEEEENS5_IJNS4_10UnderscoreESW_SW_EEEEENS4_13SM90_TMA_LOADENS4_14ComposedLayoutINS4_7SwizzleILi3ELi4ELi3EEENS4_18smem_ptr_flag_bitsILi8EEENSQ_INS5_IJNSA_ILi8EEESF_EEENS5_IJSF_SB_EEEEEEEvNS4_8identityESZ_S19_vS1A_EENS_8epilogue10collective6detail29Sm90TmaWarpSpecializedAdapterINS1D_15DefaultEpilogueIaSJ_SJ_NS1C_6thread17LinearCombinationIaLi1EiiLNS1H_9ScaleType4KindE0ELNS_15FloatRoundStyleE2EaEENS1_15EpilogueDefaultEEEEEvvEEEEvNT_6ParamsE,"",@"SHT_CUDA_INFO"
	.sectionflags	@""
	.align	4


	//----- nvinfo : EIATTR_CUDA_API_VERSION
	.align		4
        /*0000*/ 	.byte	0x04, 0x37
        /*0002*/ 	.short	(.L_21 - .L_20)
.L_20:
        /*0004*/ 	.word	0x00000082


	//----- nvinfo : EIATTR_KPARAM_INFO
	.align		4
.L_21:
        /*0008*/ 	.byte	0x04, 0x17
        /*000a*/ 	.short	(.L_23 - .L_22)
.L_22:
        /*000c*/ 	.word	0x00000000
        /*0010*/ 	.short	0x0000
        /*0012*/ 	.short	0x0070
        /*0014*/ 	.byte	0x00, 0xf0, 0x01, 0x10


	//----- nvinfo : EIATTR_SPARSE_MMA_MASK
	.align		4
.L_23:
        /*0018*/ 	.byte	0x03, 0x50
        /*001a*/ 	.short	0x0000


	//----- nvinfo : EIATTR_MAXREG_COUNT
	.align		4
        /*001c*/ 	.byte	0x03, 0x1b
        /*001e*/ 	.short	0x00a8


	//----- nvinfo : EIATTR_NUM_BARRIERS
	.align		4
        /*0020*/ 	.byte	0x02, 0x4c
        /*0022*/ 	.byte	0x01
	.zero		1


	//----- nvinfo : EIATTR_EXTERNS
	.align		4
        /*0024*/ 	.byte	0x04, 0x0f
        /*0026*/ 	.short	(.L_25 - .L_24)


	//   ....[0]....
	.align		4
.L_24:
        /*0028*/ 	.word	index@(__assertfail)


	//----- nvinfo : EIATTR_MERCURY_ISA_VERSION
	.align		4
.L_25:
        /*002c*/ 	.byte	0x03, 0x5f
        /*002e*/ 	.short	0x0101


	//----- nvinfo : EIATTR_INT_WARP_WIDE_INSTR_OFFSETS
	.align		4
        /*0030*/ 	.byte	0x04, 0x31
        /*0032*/ 	.short	(.L_27 - .L_26)


	//   ....[0]....
.L_26:
        /*0034*/ 	.word	0x00000370


	//   ....[1]....
        /*0038*/ 	.word	0x000003a0


	//   ....[2]....
        /*003c*/ 	.word	0x00000480


	//----- nvinfo : EIATTR_COOP_GROUP_MASK_REGIDS
	.align		4
.L_27:
        /*0040*/ 	.byte	0x04, 0x29
        /*0042*/ 	.short	(.L_29 - .L_28)


	//   ....[0]....
.L_28:
        /*0044*/ 	.word	0xffffffff


	//   ....[1]....
        /*0048*/ 	.word	0xffffffff


	//   ....[2]....
        /*004c*/ 	.word	0xffffffff


	//   ....[3]....
        /*0050*/ 	.word	0xffffffff


	//   ....[4]....
        /*0054*/ 	.word	0xffffffff


	//----- nvinfo : EIATTR_COOP_GROUP_INSTR_OFFSETS
	.align		4
.L_29:
        /*0058*/ 	.byte	0x04, 0x28
        /*005a*/ 	.short	(.L_31 - .L_30)


	//   ....[0]....
.L_30:
        /*005c*/ 	.word	0x00000060


	//   ....[1]....
        /*0060*/ 	.word	0x00000070


	//   ....[2]....
        /*0064*/ 	.word	0x00000130


	//   ....[3]....
        /*0068*/ 	.word	0x00000280


	//   ....[4]....
        /*006c*/ 	.word	0x00000f30


	//----- nvinfo : EIATTR_REG_RECONFIG
	.align		4
.L_31:
        /*0070*/ 	.byte	0x01, 0x54
	.zero		2


	//----- nvinfo : EIATTR_SYSCALL_OFFSETS
	.align		4
        /*0074*/ 	.byte	0x04, 0x46
        /*0076*/ 	.short	(.L_33 - .L_32)


	//   ....[0]....
.L_32:
        /*0078*/ 	.word	0x000010f0


	//----- nvinfo : EIATTR_MBARRIER_INSTR_OFFSETS
	.align		4
.L_33:
        /*007c*/ 	.byte	0x04, 0x39
        /*007e*/ 	.short	(.L_35 - .L_34)


	//   ....[0]....
.L_34:
        /*0080*/ 	.word	0x00000230
        /*0084*/ 	.word	0x000000ff
        /*0088*/ 	.word	0x00000000
        /*008c*/ 	.short	0x0100
        /*008e*/ 	.byte	0x08
	.zero		1


	//   ....[1]....
        /*0090*/ 	.word	0x00000240
        /*0094*/ 	.word	0x000000ff
        /*0098*/ 	.word	0x00000010
        /*009c*/ 	.short	0x0100
        /*009e*/ 	.byte	0x08
	.zero		1


	//   ....[2]....
        /*00a0*/ 	.word	0x00000250
        /*00a4*/ 	.word	0x000000ff
        /*00a8*/ 	.word	0x00000008
        /*00ac*/ 	.short	0x0100
        /*00ae*/ 	.byte	0x08
	.zero		1


	//   ....[3]....
        /*00b0*/ 	.word	0x00000260
        /*00b4*/ 	.word	0x000000ff
        /*00b8*/ 	.word	0x00000018
        /*00bc*/ 	.short	0x0100
        /*00be*/ 	.byte	0x08
	.zero		1


	//   ....[4]....
        /*00c0*/ 	.word	0x000004f0
        /*00c4*/ 	.word	0x000000ff
        /*00c8*/ 	.word	0x00000030
        /*00cc*/ 	.short	0x0100
        /*00ce*/ 	.byte	0x06
	.zero		1


	//   ....[5]....
        /*00d0*/ 	.word	0x00000550
        /*00d4*/ 	.word	0x000000ff
        /*00d8*/ 	.word	0x00000038
        /*00dc*/ 	.short	0x0100
        /*00de*/ 	.byte	0x06
	.zero		1


	//   ....[6]....
        /*00e0*/ 	.word	0x000011c0
        /*00e4*/ 	.word	0x00000003
        /*00e8*/ 	.word	0x00000000
        /*00ec*/ 	.short	0x010a
        /*00ee*/ 	.byte	0x3f
	.zero		1


	//   ....[7]....
        /*00f0*/ 	.word	0x00001200
        /*00f4*/ 	.word	0x00000003
        /*00f8*/ 	.word	0x00000000
        /*00fc*/ 	.short	0x010a
        /*00fe*/ 	.byte	0x3f
	.zero		1


	//   ....[8]....
        /*0100*/ 	.word	0x000046f0
        /*0104*/ 	.word	0x00000005
        /*0108*/ 	.word	0x00000000
        /*010c*/ 	.short	0x010a
        /*010e*/ 	.byte	0x3f
	.zero		1


	//   ....[9]....
        /*0110*/ 	.word	0x00004730
        /*0114*/ 	.word	0x00000005
        /*0118*/ 	.word	0x00000000
        /*011c*/ 	.short	0x010a
        /*011e*/ 	.byte	0x3f
	.zero		1


	//   ....[10]....
        /*0120*/ 	.word	0x000077f0
        /*0124*/ 	.word	0x00000004
        /*0128*/ 	.word	0x00000000
        /*012c*/ 	.short	0x0101
        /*012e*/ 	.byte	0x3f
	.zero		1


	//   ....[11]....
        /*0130*/ 	.word	0x000079b0
        /*0134*/ 	.word	0x00000000
        /*0138*/ 	.word	0x00000000
        /*013c*/ 	.short	0x0101
        /*013e*/ 	.byte	0x3f
	.zero		1


	//   ....[12]....
        /*0140*/ 	.word	0x0000f080
        /*0144*/ 	.word	0x0000000c
        /*0148*/ 	.word	0x00000010
        /*014c*/ 	.short	0x010a
        /*014e*/ 	.byte	0x3f
	.zero		1


	//   ....[13]....
        /*0150*/ 	.word	0x0000f500
        /*0154*/ 	.word	0x00000005
        /*0158*/ 	.word	0x00000038
        /*015c*/ 	.short	0x0101
        /*015e*/ 	.byte	0x3f
	.zero		1


	//   ....[14]....
        /*0160*/ 	.word	0x0000fc00
        /*0164*/ 	.word	0x00000007
        /*0168*/ 	.word	0x00000000
        /*016c*/ 	.short	0x010a
        /*016e*/ 	.byte	0x3f
	.zero		1


	//   ....[15]....
        /*0170*/ 	.word	0x0000fc80
        /*0174*/ 	.word	0x00000005
        /*0178*/ 	.word	0x00000000
        /*017c*/ 	.short	0x010a
        /*017e*/ 	.byte	0x3f
	.zero		1


	//   ....[16]....
        /*0180*/ 	.word	0x0000fce0
        /*0184*/ 	.word	0x00000003
        /*0188*/ 	.word	0x00000000
        /*018c*/ 	.short	0x010a
        /*018e*/ 	.byte	0x3f
	.zero		1


	//   ....[17]....
        /*0190*/ 	.word	0x0000fd30
        /*0194*/ 	.word	0x00000005
        /*0198*/ 	.word	0x00000000
        /*019c*/ 	.short	0x010a
        /*019e*/ 	.byte	0x3f
	.zero		1


	//   ....[18]....
        /*01a0*/ 	.word	0x0000fe00
        /*01a4*/ 	.word	0x0000000c
        /*01a8*/ 	.word	0x00000010
        /*01ac*/ 	.short	0x010a
        /*01ae*/ 	.byte	0x3f
	.zero		1


	//   ....[19]....
        /*01b0*/ 	.word	0x0000fed0
        /*01b4*/ 	.word	0x00000007
        /*01b8*/ 	.word	0x00000000
        /*01bc*/ 	.short	0x010a
        /*01be*/ 	.byte	0x3f
	.zero		1


	//----- nvinfo : EIATTR_NUM_MBARRIERS
	.align		4
.L_35:
        /*01c0*/ 	.byte	0x03, 0x38
        /*01c2*/ 	.short	0x0006


	//----- nvinfo : EIATTR_EXIT_INSTR_OFFSETS
	.align		4
        /*01c4*/ 	.byte	0x04, 0x1c
        /*01c6*/ 	.short	(.L_37 - .L_36)


	//   ....[0]....
.L_36:
        /*01c8*/ 	.word	0x000005a0


	//   ....[1]....
        /*01cc*/ 	.word	0x00000e70


	//   ....[2]....
        /*01d0*/ 	.word	0x0000e6f0


	//   ....[3]....
        /*01d4*/ 	.word	0x0000ed20


	//   ....[4]....
        /*01d8*/ 	.word	0x0000fcd0


	//----- nvinfo : EIATTR_MAX_THREADS
	.align		4
.L_37:
        /*01dc*/ 	.byte	0x04, 0x05
        /*01de*/ 	.short	(.L_39 - .L_38)
.L_38:
        /*01e0*/ 	.word	0x00000180
        /*01e4*/ 	.word	0x00000001
        /*01e8*/ 	.word	0x00000001


	//----- nvinfo : EIATTR_CRS_STACK_SIZE
	.align		4
.L_39:
        /*01ec*/ 	.byte	0x04, 0x1e
        /*01ee*/ 	.short	(.L_41 - .L_40)
.L_40:
        /*01f0*/ 	.word	0x00000000


	//----- nvinfo : EIATTR_CBANK_PARAM_SIZE
	.align		4
.L_41:
        /*01f4*/ 	.byte	0x03, 0x19
        /*01f6*/ 	.short	0x0470


	//----- nvinfo : EIATTR_PARAM_CBANK
	.align		4
        /*01f8*/ 	.byte	0x04, 0x0a
        /*01fa*/ 	.short	(.L_43 - .L_42)
	.align		4
.L_42:
        /*01fc*/ 	.word	index@(.nv.constant0._ZN7cutlass13device_kernelINS_4gemm6kernel13GemmUniversalIN4cute5tupleIJiiiiEEENS1_10collective13CollectiveMmaINS1_34MainloopSm90TmaGmmaWarpSpecializedILi2ENS5_IJNS4_1CILi1EEESB_SB_EEENS1_35KernelTmaWarpSpecializedCooperativeEEENS5_IJNSA_ILi128EEENSA_ILi240EEENSA_ILi256EEEEEEaNS5_IJlSB_lEEEaSJ_NS4_8TiledMMAINS4_8MMA_AtomIJNS4_4SM904GMMA26MMA_64x16x32_S32S8S8_SS_TNEEEENS4_6LayoutINS5_IJNSA_ILi2EEESB_SB_EEENS5_IJSB_NSA_ILi0EEEST_EEEEENS5_IJNS4_10UnderscoreESW_SW_EEEEENS4_13SM90_TMA_LOADENS4_14ComposedLayoutINS4_7SwizzleILi3ELi4ELi3EEENS4_18smem_ptr_flag_bitsILi8EEENSQ_INS5_IJNSA_ILi8EEESF_EEENS5_IJSF_SB_EEEEEEEvNS4_8identityESZ_S19_vS1A_EENS_8epilogue10collective6detail29Sm90TmaWarpSpecializedAdapterINS1D_15DefaultEpilogueIaSJ_SJ_NS1C_6thread17LinearCombinationIaLi1EiiLNS1H_9ScaleType4KindE0ELNS_15FloatRoundStyleE2EaEENS1_15EpilogueDefaultEEEEEvvEEEEvNT_6ParamsE)
        /*0200*/ 	.short	0x0210
        /*0202*/ 	.short	0x0470


	//----- nvinfo : EIATTR_SW_WAR
	.align		4
.L_43:
        /*0204*/ 	.byte	0x04, 0x36
        /*0206*/ 	.short	(.L_45 - .L_44)
.L_44:
        /*0208*/ 	.word	0x00000008
.L_45:


//--------------------- .nv.callgraph             --------------------------
	.section	.nv.callgraph,"",@"SHT_CUDA_CALLGRAPH"
	.align	4
	.sectionentsize	8
	.align		4
        /*0000*/ 	.word	0x00000000
	.align		4
        /*0004*/ 	.word	0xffffffff
	.align		4
        /*0008*/ 	.word	index@(_ZN7cutlass13device_kernelINS_4gemm6kernel13GemmUniversalIN4cute5tupleIJiiiiEEENS1_10collective13CollectiveMmaINS1_34MainloopSm90TmaGmmaWarpSpecializedILi2ENS5_IJNS4_1CILi1EEESB_SB_EEENS1_35KernelTmaWarpSpecializedCooperativeEEENS5_IJNSA_ILi128EEENSA_ILi240EEENSA_ILi256EEEEEEaNS5_IJlSB_lEEEaSJ_NS4_8TiledMMAINS4_8MMA_AtomIJNS4_4SM904GMMA26MMA_64x16x32_S32S8S8_SS_TNEEEENS4_6LayoutINS5_IJNSA_ILi2EEESB_SB_EEENS5_IJSB_NSA_ILi0EEEST_EEEEENS5_IJNS4_10UnderscoreESW_SW_EEEEENS4_13SM90_TMA_LOADENS4_14ComposedLayoutINS4_7SwizzleILi3ELi4ELi3EEENS4_18smem_ptr_flag_bitsILi8EEENSQ_INS5_IJNSA_ILi8EEESF_EEENS5_IJSF_SB_EEEEEEEvNS4_8identityESZ_S19_vS1A_EENS_8epilogue10collective6detail29Sm90TmaWarpSpecializedAdapterINS1D_15DefaultEpilogueIaSJ_SJ_NS1C_6thread17LinearCombinationIaLi1EiiLNS1H_9ScaleType4KindE0ELNS_15FloatRoundStyleE2EaEENS1_15EpilogueDefaultEEEEEvvEEEEvNT_6ParamsE)
	.align		4
        /*000c*/ 	.word	index@(__assertfail)
	.align		4
        /*0010*/ 	.word	0x00000000
	.align		4
        /*0014*/ 	.word	0xfffffffe
	.align		4
        /*0018*/ 	.word	0x00000000
	.align		4
        /*001c*/ 	.word	0xfffffffd
	.align		4
        /*0020*/ 	.word	0x00000000
	.align		4
        /*0024*/ 	.word	0xfffffffc


//--------------------- .nv.constant4             --------------------------
	.section	.nv.constant4,"a",@progbits
	.align	8
	.align		8
.nv.constant4:
        /*0000*/ 	.dword	__assertfail
	.align		8
        /*0008*/ 	.dword	__unnamed_1
	.align		8
        /*0010*/ 	.dword	_ZN39_INTERNAL_b1879051_4_k_cu_0a2647d9_40024cuda3std3__45__cpo5beginE
	.align		8
        /*0018*/ 	.dword	_ZN39_INTERNAL_b1879051_4_k_cu_0a2647d9_40024cuda3std3__45__cpo3endE
	.align		8
        /*0020*/ 	.dword	_ZN39_INTERNAL_b1879051_4_k_cu_0a2647d9_40024cuda3std3__45__cpo6cbeginE
	.align		8
        /*0028*/ 	.dword	_ZN39_INTERNAL_b1879051_4_k_cu_0a2647d9_40024cuda3std3__45__cpo4cendE
	.align		8
        /*0030*/ 	.dword	_ZN39_INTERNAL_b1879051_4_k_cu_0a2647d9_40024cuda3std3__441_GLOBAL__N__b1879051_4_k_cu_0a2647d9_40026ignoreE
	.align		8
        /*0038*/ 	.dword	_ZN39_INTERNAL_b1879051_4_k_cu_0a2647d9_40024cuda3std3__419piecewise_constructE
	.align		8
        /*0040*/ 	.dword	_ZN39_INTERNAL_b1879051_4_k_cu_0a2647d9_40024cuda3std3__48in_placeE
	.align		8
        /*0048*/ 	.dword	_ZN39_INTERNAL_b1879051_4_k_cu_0a2647d9_40024cuda3std6ranges3__45__cpo4swapE
	.align		8
        /*0050*/ 	.dword	_ZN39_INTERNAL_b1879051_4_k_cu_0a2647d9_40024cuda3std6ranges3__45__cpo9iter_moveE
	.align		8
        /*0058*/ 	.dword	_ZN39_INTERNAL_b1879051_4_k_cu_0a2647d9_40024cute7productE
	.align		8
        /*0060*/ 	.dword	_ZN39_INTERNAL_b1879051_4_k_cu_0a2647d9_40024cute1_E
	.align		8
        /*0068*/ 	.dword	$str$22
	.align		8
        /*0070*/ 	.dword	$str$23


//--------------------- .text._ZN7cutlass13device_kernelINS_4gemm6kernel13GemmUniversalIN4cute5tupleIJiiiiEEENS1_10collective13CollectiveMmaINS1_34MainloopSm90TmaGmmaWarpSpecializedILi2ENS5_IJNS4_1CILi1EEESB_SB_EEENS1_35KernelTmaWarpSpecializedCooperativeEEENS5_IJNSA_ILi128EEENSA_ILi240EEENSA_ILi256EEEEEEaNS5_IJlSB_lEEEaSJ_NS4_8TiledMMAINS4_8MMA_AtomIJNS4_4SM904GMMA26MMA_64x16x32_S32S8S8_SS_TNEEEENS4_6LayoutINS5_IJNSA_ILi2EEESB_SB_EEENS5_IJSB_NSA_ILi0EEEST_EEEEENS5_IJNS4_10UnderscoreESW_SW_EEEEENS4_13SM90_TMA_LOADENS4_14ComposedLayoutINS4_7SwizzleILi3ELi4ELi3EEENS4_18smem_ptr_flag_bitsILi8EEENSQ_INS5_IJNSA_ILi8EEESF_EEENS5_IJSF_SB_EEEEEEEvNS4_8identityESZ_S19_vS1A_EENS_8epilogue10collective6detail29Sm90TmaWarpSpecializedAdapterINS1D_15DefaultEpilogueIaSJ_SJ_NS1C_6thread17LinearCombinationIaLi1EiiLNS1H_9ScaleType4KindE0ELNS_15FloatRoundStyleE2EaEENS1_15EpilogueDefaultEEEEEvvEEEEvNT_6ParamsE --------------------------
	.section	.text._ZN7cutlass13device_kernelINS_4gemm6kernel13GemmUniversalIN4cute5tupleIJiiiiEEENS1_10collective13CollectiveMmaINS1_34MainloopSm90TmaGmmaWarpSpecializedILi2ENS5_IJNS4_1CILi1EEESB_SB_EEENS1_35KernelTmaWarpSpecializedCooperativeEEENS5_IJNSA_ILi128EEENSA_ILi240EEENSA_ILi256EEEEEEaNS5_IJlSB_lEEEaSJ_NS4_8TiledMMAINS4_8MMA_AtomIJNS4_4SM904GMMA26MMA_64x16x32_S32S8S8_SS_TNEEEENS4_6LayoutINS5_IJNSA_ILi2EEESB_SB_EEENS5_IJSB_NSA_ILi0EEEST_EEEEENS5_IJNS4_10UnderscoreESW_SW_EEEEENS4_13SM90_TMA_LOADENS4_14ComposedLayoutINS4_7SwizzleILi3ELi4ELi3EEENS4_18smem_ptr_flag_bitsILi8EEENSQ_INS5_IJNSA_ILi8EEESF_EEENS5_IJSF_SB_EEEEEEEvNS4_8identityESZ_S19_vS1A_EENS_8epilogue10collective6detail29Sm90TmaWarpSpecializedAdapterINS1D_15DefaultEpilogueIaSJ_SJ_NS1C_6thread17LinearCombinationIaLi1EiiLNS1H_9ScaleType4KindE0ELNS_15FloatRoundStyleE2EaEENS1_15EpilogueDefaultEEEEEvvEEEEvNT_6ParamsE,"ax",@progbits
	.align	128
.text._ZN7cutlass13device_kernelINS_4gemm6kernel13GemmUniversalIN4cute5tupleIJiiiiEEENS1_10collective13CollectiveMmaINS1_34MainloopSm90TmaGmmaWarpSpecializedILi2ENS5_IJNS4_1CILi1EEESB_SB_EEENS1_35KernelTmaWarpSpecializedCooperativeEEENS5_IJNSA_ILi128EEENSA_ILi240EEENSA_ILi256EEEEEEaNS5_IJlSB_lEEEaSJ_NS4_8TiledMMAINS4_8MMA_AtomIJNS4_4SM904GMMA26MMA_64x16x32_S32S8S8_SS_TNEEEENS4_6LayoutINS5_IJNSA_ILi2EEESB_SB_EEENS5_IJSB_NSA_ILi0EEEST_EEEEENS5_IJNS4_10UnderscoreESW_SW_EEEEENS4_13SM90_TMA_LOADENS4_14ComposedLayoutINS4_7SwizzleILi3ELi4ELi3EEENS4_18smem_ptr_flag_bitsILi8EEENSQ_INS5_IJNSA_ILi8EEESF_EEENS5_IJSF_SB_EEEEEEEvNS4_8identityESZ_S19_vS1A_EENS_8epilogue10collective6detail29Sm90TmaWarpSpecializedAdapterINS1D_15DefaultEpilogueIaSJ_SJ_NS1C_6thread17LinearCombinationIaLi1EiiLNS1H_9ScaleType4KindE0ELNS_15FloatRoundStyleE2EaEENS1_15EpilogueDefaultEEEEEvvEEEEvNT_6ParamsE:
        .type           _ZN7cutlass13device_kernelINS_4gemm6kernel13GemmUniversalIN4cute5tupleIJiiiiEEENS1_10collective13CollectiveMmaINS1_34MainloopSm90TmaGmmaWarpSpecializedILi2ENS5_IJNS4_1CILi1EEESB_SB_EEENS1_35KernelTmaWarpSpecializedCooperativeEEENS5_IJNSA_ILi128EEENSA_ILi240EEENSA_ILi256EEEEEEaNS5_IJlSB_lEEEaSJ_NS4_8TiledMMAINS4_8MMA_AtomIJNS4_4SM904GMMA26MMA_64x16x32_S32S8S8_SS_TNEEEENS4_6LayoutINS5_IJNSA_ILi2EEESB_SB_EEENS5_IJSB_NSA_ILi0EEEST_EEEEENS5_IJNS4_10UnderscoreESW_SW_EEEEENS4_13SM90_TMA_LOADENS4_14ComposedLayoutINS4_7SwizzleILi3ELi4ELi3EEENS4_18smem_ptr_flag_bitsILi8EEENSQ_INS5_IJNSA_ILi8EEESF_EEENS5_IJSF_SB_EEEEEEEvNS4_8identityESZ_S19_vS1A_EENS_8epilogue10collective6detail29Sm90TmaWarpSpecializedAdapterINS1D_15DefaultEpilogueIaSJ_SJ_NS1C_6thread17LinearCombinationIaLi1EiiLNS1H_9ScaleType4KindE0ELNS_15FloatRoundStyleE2EaEENS1_15EpilogueDefaultEEEEEvvEEEEvNT_6ParamsE,@function
        .size           _ZN7cutlass13device_kernelINS_4gemm6kernel13GemmUniversalIN4cute5tupleIJiiiiEEENS1_10collective13CollectiveMmaINS1_34MainloopSm90TmaGmmaWarpSpecializedILi2ENS5_IJNS4_1CILi1EEESB_SB_EEENS1_35KernelTmaWarpSpecializedCooperativeEEENS5_IJNSA_ILi128EEENSA_ILi240EEENSA_ILi256EEEEEEaNS5_IJlSB_lEEEaSJ_NS4_8TiledMMAINS4_8MMA_AtomIJNS4_4SM904GMMA26MMA_64x16x32_S32S8S8_SS_TNEEEENS4_6LayoutINS5_IJNSA_ILi2EEESB_SB_EEENS5_IJSB_NSA_ILi0EEEST_EEEEENS5_IJNS4_10UnderscoreESW_SW_EEEEENS4_13SM90_TMA_LOADENS4_14ComposedLayoutINS4_7SwizzleILi3ELi4ELi3EEENS4_18smem_ptr_flag_bitsILi8EEENSQ_INS5_IJNSA_ILi8EEESF_EEENS5_IJSF_SB_EEEEEEEvNS4_8identityESZ_S19_vS1A_EENS_8epilogue10collective6detail29Sm90TmaWarpSpecializedAdapterINS1D_15DefaultEpilogueIaSJ_SJ_NS1C_6thread17LinearCombinationIaLi1EiiLNS1H_9ScaleType4KindE0ELNS_15FloatRoundStyleE2EaEENS1_15EpilogueDefaultEEEEEvvEEEEvNT_6ParamsE,(.L_x_306 - _ZN7cutlass13device_kernelINS_4gemm6kernel13GemmUniversalIN4cute5tupleIJiiiiEEENS1_10collective13CollectiveMmaINS1_34MainloopSm90TmaGmmaWarpSpecializedILi2ENS5_IJNS4_1CILi1EEESB_SB_EEENS1_35KernelTmaWarpSpecializedCooperativeEEENS5_IJNSA_ILi128EEENSA_ILi240EEENSA_ILi256EEEEEEaNS5_IJlSB_lEEEaSJ_NS4_8TiledMMAINS4_8MMA_AtomIJNS4_4SM904GMMA26MMA_64x16x32_S32S8S8_SS_TNEEEENS4_6LayoutINS5_IJNSA_ILi2EEESB_SB_EEENS5_IJSB_NSA_ILi0EEEST_EEEEENS5_IJNS4_10UnderscoreESW_SW_EEEEENS4_13SM90_TMA_LOADENS4_14ComposedLayoutINS4_7SwizzleILi3ELi4ELi3EEENS4_18smem_ptr_flag_bitsILi8EEENSQ_INS5_IJNSA_ILi8EEESF_EEENS5_IJSF_SB_EEEEEEEvNS4_8identityESZ_S19_vS1A_EENS_8epilogue10collective6detail29Sm90TmaWarpSpecializedAdapterINS1D_15DefaultEpilogueIaSJ_SJ_NS1C_6thread17LinearCombinationIaLi1EiiLNS1H_9ScaleType4KindE0ELNS_15FloatRoundStyleE2EaEENS1_15EpilogueDefaultEEEEEvvEEEEvNT_6ParamsE)
        .other          _ZN7cutlass13device_kernelINS_4gemm6kernel13GemmUniversalIN4cute5tupleIJiiiiEEENS1_10collective13CollectiveMmaINS1_34MainloopSm90TmaGmmaWarpSpecializedILi2ENS5_IJNS4_1CILi1EEESB_SB_EEENS1_35KernelTmaWarpSpecializedCooperativeEEENS5_IJNSA_ILi128EEENSA_ILi240EEENSA_ILi256EEEEEEaNS5_IJlSB_lEEEaSJ_NS4_8TiledMMAINS4_8MMA_AtomIJNS4_4SM904GMMA26MMA_64x16x32_S32S8S8_SS_TNEEEENS4_6LayoutINS5_IJNSA_ILi2EEESB_SB_EEENS5_IJSB_NSA_ILi0EEEST_EEEEENS5_IJNS4_10UnderscoreESW_SW_EEEEENS4_13SM90_TMA_LOADENS4_14ComposedLayoutINS4_7SwizzleILi3ELi4ELi3EEENS4_18smem_ptr_flag_bitsILi8EEENSQ_INS5_IJNSA_ILi8EEESF_EEENS5_IJSF_SB_EEEEEEEvNS4_8identityESZ_S19_vS1A_EENS_8epilogue10collective6detail29Sm90TmaWarpSpecializedAdapterINS1D_15DefaultEpilogueIaSJ_SJ_NS1C_6thread17LinearCombinationIaLi1EiiLNS1H_9ScaleType4KindE0ELNS_15FloatRoundStyleE2EaEENS1_15EpilogueDefaultEEEEEvvEEEEvNT_6ParamsE,@"STO_CUDA_ENTRY STV_DEFAULT"
_ZN7cutlass13device_kernelINS_4gemm6kernel13GemmUniversalIN4cute5tupleIJiiiiEEENS1_10collective13CollectiveMmaINS1_34MainloopSm90TmaGmmaWarpSpecializedILi2ENS5_IJNS4_1CILi1EEESB_SB_EEENS1_35KernelTmaWarpSpecializedCooperativeEEENS5_IJNSA_ILi128EEENSA_ILi240EEENSA_ILi256EEEEEEaNS5_IJlSB_lEEEaSJ_NS4_8TiledMMAINS4_8MMA_AtomIJNS4_4SM904GMMA26MMA_64x16x32_S32S8S8_SS_TNEEEENS4_6LayoutINS5_IJNSA_ILi2EEESB_SB_EEENS5_IJSB_NSA_ILi0EEEST_EEEEENS5_IJNS4_10UnderscoreESW_SW_EEEEENS4_13SM90_TMA_LOADENS4_14ComposedLayoutINS4_7SwizzleILi3ELi4ELi3EEENS4_18smem_ptr_flag_bitsILi8EEENSQ_INS5_IJNSA_ILi8EEESF_EEENS5_IJSF_SB_EEEEEEEvNS4_8identityESZ_S19_vS1A_EENS_8epilogue10collective6detail29Sm90TmaWarpSpecializedAdapterINS1D_15DefaultEpilogueIaSJ_SJ_NS1C_6thread17LinearCombinationIaLi1EiiLNS1H_9ScaleType4KindE0ELNS_15FloatRoundStyleE2EaEENS1_15EpilogueDefaultEEEEEvvEEEEvNT_6ParamsE:
[----:B------:R-:W0:Y:S01]  /*0000*/  LDC R1, c[0x0][0x28] ;  /* 0x00000a00ff017b82 */ /* 0x000e220000000800 */
[----:B------:R-:W1:Y:S01]  /*0010*/  S2R R18, SR_TID.X ;  /* 0x0000000000127919 */ /* 0x000e620000002100 */
[----:B------:R-:W-:Y:S01]  /*0020*/  ELECT P0, URZ, PT ;  /* 0x00000000003f782f */ /* 0x000fe20003800000 */
[----:B------:R-:W-:Y:S01]  /*0030*/  BSSY B0, `(.L_x_0) ;  /* 0x000000f000007945 */ /* 0x000fe20003800000 */
[--C-:B-1----:R-:W-:Y:S02]  /*0040*/  SHF.R.U32.HI R0, RZ, 0x5, R18.reuse ;  /* 0x00000005ff007819 */ /* 0x102fe40000011612 */
[----:B------:R-:W-:-:S03]  /*0050*/  SHF.R.U32.HI R2, RZ, 0x7, R18 ;  /* 0x00000007ff027819 */ /* 0x000fc60000011612 */
[----:B------:R-:W1:Y:S04]  /*0060*/  SHFL.IDX PT, R5, R0, RZ, 0x1f ;  /* 0x00001fff00057589 */ /* 0x000e6800000e0000 */
[----:B------:R2:W3:Y:S01]  /*0070*/  SHFL.IDX PT, R8, R2, RZ, 0x1f ;  /* 0x00001fff02087589 */ /* 0x0004e200000e0000 */
[----:B-1----:R-:W-:-:S13]  /*0080*/  ISETP.NE.OR P0, PT, R5, RZ, !P0 ;  /* 0x000000ff0500720c */ /* 0x002fda0004705670 */
[----:B0-23--:R-:W-:Y:S05]  /*0090*/  @P0 BRA `(.L_x_1) ;  /* 0x0000000000200947 */ /* 0x00dfea0003800000 */
[----:B------:R-:W-:Y:S02]  /*00a0*/  ULDC.64 UR4, c[0x0][0x198] ;  /* 0x0000660000047ab9 */ /* 0x000fe40000000a00 */
[----:B------:R-:W-:Y:S02]  /*00b0*/  UIADD3 UR6, UP0, UR4, 0xf0, URZ ;  /* 0x000000f004067890 */ /* 0x000fe4000ff1e03f */
[----:B------:R-:W-:Y:S02]  /*00c0*/  UIADD3 UR4, UP1, UR4, 0x1f0, URZ ;  /* 0x000001f004047890 */ /* 0x000fe4000ff3e03f */
[----:B------:R-:W-:Y:S02]  /*00d0*/  UIADD3.X UR7, URZ, UR5, URZ, UP0, !UPT ;  /* 0x000000053f077290 */ /* 0x000fe400087fe43f */
[----:B------:R-:W-:-:S07]  /*00e0*/  UIADD3.X UR5, URZ, UR5, URZ, UP1, !UPT ;  /* 0x000000053f057290 */ /* 0x000fce0008ffe43f */
[----:B------:R0:W-:Y:S02]  /*00f0*/  UTMACCTL.PF [UR6] ;  /* 0x00000000060079b9 */ /* 0x0001e40008040000 */
[----:B------:R0:W-:Y:S02]  /*0100*/  UTMACCTL.PF [UR4] ;  /* 0x00000000040079b9 */ /* 0x0001e40008040000 */
[----:B0-----:R-:W-:Y:S01]  /*0110*/  NOP ;  /* 0x0000000000007918 */ /* 0x001fe20000000000 */
.L_x_1:
[----:B------:R-:W-:Y:S05]  /*0120*/  BSYNC B0 ;  /* 0x0000000000007941 */ /* 0x000fea0003800000 */
.L_x_0:
[----:B------:R-:W0:Y:S02]  /*0130*/  SHFL.IDX PT, R2, R0, RZ, 0x1f ;  /* 0x00001fff00027589 */ /* 0x000e2400000e0000 */
[----:B0-----:R-:W-:-:S13]  /*0140*/  ISETP.NE.AND P0, PT, R2, RZ, PT ;  /* 0x000000ff0200720c */ /* 0x001fda0003f05270 */
[----:B------:R-:W-:Y:S05]  /*0150*/  @P0 BRA `(.L_x_2) ;  /* 0x0000000000480947 */ /* 0x000fea0003800000 */
[----:B------:R-:W0:Y:S01]  /*0160*/  S2UR UR8, SR_CgaCtaId ;  /* 0x00000000000879c3 */ /* 0x000e220000008800 */
[----:B------:R-:W-:Y:S01]  /*0170*/  UMOV UR4, 0x400 ;  /* 0x0000040000047882 */ /* 0x000fe20000000000 */
[----:B------:R-:W-:Y:S01]  /*0180*/  UMOV UR5, 0x1 ;  /* 0x0000000100057882 */ /* 0x000fe20000000000 */
[----:B------:R-:W-:Y:S01]  /*0190*/  UMOV UR6, 0x100 ;  /* 0x0000010000067882 */ /* 0x000fe20000000000 */
[----:B------:R-:W-:Y:S01]  /*01a0*/  ELECT P0, URZ, PT ;  /* 0x00000000003f782f */ /* 0x000fe20003800000 */
[----:B------:R-:W-:-:S04]  /*01b0*/  UIADD3 UR6, -UR6, 0x100000, URZ ;  /* 0x0010000006067890 */ /* 0x000fc8000fffe13f */
[----:B------:R-:W-:Y:S02]  /*01c0*/  USHF.L.U32 UR7, UR6, 0xb, URZ ;  /* 0x0000000b06077899 */ /* 0x000fe4000800063f */
[----:B------:R-:W-:Y:S02]  /*01d0*/  USHF.L.U32 UR6, UR6, 0x1, URZ ;  /* 0x0000000106067899 */ /* 0x000fe4000800063f */
[----:B0-----:R-:W-:Y:S02]  /*01e0*/  ULEA UR8, UR8, UR4, 0x18 ;  /* 0x0000000408087291 */ /* 0x001fe4000f8ec03f */
[----:B------:R-:W-:-:S04]  /*01f0*/  UIADD3 UR4, -UR5, 0x100000, URZ ;  /* 0x0010000005047890 */ /* 0x000fc8000fffe13f */
[----:B------:R-:W-:Y:S02]  /*0200*/  USHF.L.U32 UR5, UR4, 0xb, URZ ;  /* 0x0000000b04057899 */ /* 0x000fe4000800063f */
[----:B------:R-:W-:Y:S01]  /*0210*/  USHF.L.U32 UR4, UR4, 0x1, URZ ;  /* 0x0000000104047899 */ /* 0x000fe2000800063f */
[----:B------:R-:W0:Y:S11]  /*0220*/  FENCE.VIEW.ASYNC.S ;  /* 0x00000000000073c6 */ /* 0x000e360000000000 */
[----:B0-----:R0:W1:Y:S01]  /*0230*/  SYNCS.EXCH.64 URZ, [UR8], UR4 ;  /* 0x00000004083f75b2 */ /* 0x0010620008000100 */
[----:B------:R0:W2:Y:S01]  /*0240*/  SYNCS.EXCH.64 URZ, [UR8+0x10], UR6 ;  /* 0x00001006083f75b2 */ /* 0x0000a20008000100 */
[----:B------:R0:W3:Y:S01]  /*0250*/  SYNCS.EXCH.64 URZ, [UR8+0x8], UR4 ;  /* 0x00000804083f75b2 */ /* 0x0000e20008000100 */
[----:B------:R0:W4:Y:S01]  /*0260*/  SYNCS.EXCH.64 URZ, [UR8+0x18], UR6 ;  /* 0x00001806083f75b2 */ /* 0x0001220008000100 */
[----:B------:R-:W-:Y:S01]  /*0270*/  NOP ;  /* 0x0000000000007918 */ /* 0x000fe20000000000 */
.L_x_2:
[----:B------:R-:W5:Y:S01]  /*0280*/  SHFL.IDX PT, R0, R0, RZ, 0x1f ;  /* 0x00001fff00007589 */ /* 0x000f6200000e0000 */
[----:B------:R-:W-:Y:S01]  /*0290*/  ELECT P0, URZ, PT ;  /* 0x00000000003f782f */ /* 0x000fe20003800000 */
[----:B------:R-:W1:Y:S01]  /*02a0*/  LDC R2, c[0x0][0x65c] ;  /* 0x00019700ff027b82 */ /* 0x000e620000000800 */
[----:B------:R-:W-:Y:S01]  /*02b0*/  SHF.R.S32.HI R6, RZ, 0x1f, R5 ;  /* 0x0000001fff067819 */ /* 0x000fe20000011405 */
[----:B------:R-:W2:Y:S01]  /*02c0*/  S2R R3, SR_CTAID.Y ;  /* 0x0000000000037919 */ /* 0x000ea20000002600 */
[----:B0-----:R-:W-:Y:S01]  /*02d0*/  UMOV UR4, 0x20 ;  /* 0x0000002000047882 */ /* 0x001fe20000000000 */
[----:B------:R-:W-:Y:S01]  /*02e0*/  ISETP.NE.AND P2, PT, R8, RZ, PT ;  /* 0x000000ff0800720c */ /* 0x000fe20003f45270 */
[----:B------:R-:W-:Y:S01]  /*02f0*/  NOP ;  /* 0x0000000000007918 */ /* 0x000fe20000000000 */
[----:B------:R-:W0:Y:S01]  /*0300*/  S2R R4, SR_CTAID.X ;  /* 0x0000000000047919 */ /* 0x000e220000002500 */
[----:B------:R-:W-:Y:S01]  /*0310*/  LEA.HI R6, R6, R5, RZ, 0x2 ;  /* 0x0000000506067211 */ /* 0x000fe200078f10ff */
[----:B------:R-:W-:Y:S01]  /*0320*/  NOP ;  /* 0x0000000000007918 */ /* 0x000fe20000000000 */
[----:B-----5:R-:W-:-:S02]  /*0330*/  ISETP.NE.OR P0, PT, R0, RZ, !P0 ;  /* 0x000000ff0000720c */ /* 0x020fc40004705670 */
[----:B-1----:R-:W-:-:S04]  /*0340*/  ISETP.NE.AND P3, PT, R2, 0x1, PT ;  /* 0x000000010200780c */ /* 0x002fc80003f65270 */
[----:B------:R-:W-:Y:S02]  /*0350*/  P2R R0, PR, RZ, 0x8 ;  /* 0x00000008ff007803 */ /* 0x000fe40000000000 */
[----:B------:R-:W-:-:S05]  /*0360*/  LOP3.LUT R0, R6, 0xfffffffc, RZ, 0xc0, !PT ;  /* 0xfffffffc06007812 */ /* 0x000fca00078ec0ff */
[----:B------:R-:W-:Y:S01]  /*0370*/  VOTEU.ALL UP0, P0 ;  /* 0x00000000003f7886 */ /* 0x000fe20000000000 */
[----:B------:R-:W-:Y:S01]  /*0380*/  IMAD.IADD R0, R5, 0x1, -R0 ;  /* 0x0000000105007824 */ /* 0x000fe200078e0a00 */
[----:B------:R-:W0:Y:S01]  /*0390*/  @P3 LDC R17, c[0x0][0x10] ;  /* 0x00000400ff113b82 */ /* 0x000e220000000800 */
[----:B------:R-:W-:Y:S01]  /*03a0*/  VOTEU.ALL UP1, P0 ;  /* 0x00000000003f7886 */ /* 0x000fe20000020000 */
[----:B--2---:R-:W-:Y:S01]  /*03b0*/  @P3 IMAD.MOV.U32 R6, RZ, RZ, R3 ;  /* 0x000000ffff063224 */ /* 0x004fe200078e0003 */
[----:B------:R-:W-:Y:S01]  /*03c0*/  @!UP0 UMOV UR6, 0x400 ;  /* 0x0000040000068882 */ /* 0x000fe20000000000 */
[----:B------:R-:W-:-:S04]  /*03d0*/  @!UP0 UIADD3 UR4, -UR4, 0x100000, URZ ;  /* 0x0010000004048890 */ /* 0x000fc8000fffe13f */
[----:B------:R-:W-:Y:S02]  /*03e0*/  @!UP0 USHF.L.U32 UR5, UR4, 0xb, URZ ;  /* 0x0000000b04058899 */ /* 0x000fe4000800063f */
[----:B------:R-:W-:Y:S01]  /*03f0*/  @!UP0 USHF.L.U32 UR4, UR4, 0x1, URZ ;  /* 0x0000000104048899 */ /* 0x000fe2000800063f */
[----:B------:R-:W-:Y:S02]  /*0400*/  @P3 IMAD.MOV.U32 R7, RZ, RZ, RZ ;  /* 0x000000ffff073224 */ /* 0x000fe400078e00ff */
[----:B------:R-:W-:Y:S01]  /*0410*/  IMAD.MOV.U32 R5, RZ, RZ, RZ ;  /* 0x000000ffff057224 */ /* 0x000fe200078e00ff */
[----:B------:R-:W1:Y:S01]  /*0420*/  @!UP0 S2UR UR7, SR_CgaCtaId ;  /* 0x00000000000789c3 */ /* 0x000e620000008800 */
[----:B------:R-:W-:-:S07]  /*0430*/  @P3 IMAD.MOV.U32 R11, RZ, RZ, RZ ;  /* 0x000000ffff0b3224 */ /* 0x000fce00078e00ff */
[----:B------:R-:W2:Y:S01]  /*0440*/  @!P3 LDC R9, c[0x0][0xc] ;  /* 0x00000300ff09bb82 */ /* 0x000ea20000000800 */
[----:B0-----:R-:W-:-:S04]  /*0450*/  @P3 IMAD.WIDE.U32 R16, R4, R17, R6 ;  /* 0x0000001104103225 */ /* 0x001fc800078e0006 */
[----:B------:R-:W-:Y:S01]  /*0460*/  @P3 IMAD.IADD R17, R17, 0x1, R11 ;  /* 0x0000000111113824 */ /* 0x000fe200078e020b */
[----:B-1----:R-:W-:Y:S01]  /*0470*/  @!UP0 ULEA UR6, UR7, UR6, 0x18 ;  /* 0x0000000607068291 */ /* 0x002fe2000f8ec03f */
[----:B------:R-:W-:Y:S01]  /*0480*/  VOTEU.ALL UP0, P0 ;  /* 0x00000000003f7886 */ /* 0x000fe20000000000 */
[----:B------:R-:W-:-:S04]  /*0490*/  ISETP.NE.AND P0, PT, R0, 0x3, PT ;  /* 0x000000030000780c */ /* 0x000fc80003f05270 */
[----:B------:R-:W-:Y:S01]  /*04a0*/  ISETP.EQ.OR P0, PT, R0, RZ, !P0 ;  /* 0x000000ff0000720c */ /* 0x000fe20004702670 */
[----:B--2---:R-:W-:-:S03]  /*04b0*/  @!P3 IMAD.WIDE.U32 R6, R9, R3, R4 ;  /* 0x000000030906b225 */ /* 0x004fc600078e0004 */
[C---:B------:R-:W-:Y:S01]  /*04c0*/  ISETP.EQ.AND P0, PT, R8.reuse, RZ, P0 ;  /* 0x000000ff0800720c */ /* 0x040fe20000702270 */
[----:B------:R-:W-:Y:S01]  /*04d0*/  VIADD R8, R8, 0xffffffff ;  /* 0xffffffff08087836 */ /* 0x000fe20000000000 */
[----:B------:R-:W0:Y:S02]  /*04e0*/  FENCE.VIEW.ASYNC.S ;  /* 0x00000000000073c6 */ /* 0x000e240000000000 */
[----:B0-----:R0:W3:Y:S01]  /*04f0*/  @!UP0 SYNCS.EXCH.64 URZ, [UR6+0x30], UR4 ;  /* 0x00003004063f85b2 */ /* 0x0010e20008000100 */
[----:B------:R-:W-:Y:S01]  /*0500*/  @!P3 IMAD.MOV.U32 R16, RZ, RZ, R6 ;  /* 0x000000ffff10b224 */ /* 0x000fe200078e0006 */
[----:B------:R-:W-:Y:S01]  /*0510*/  SEL R19, RZ, 0x1, !P0 ;  /* 0x00000001ff137807 */ /* 0x000fe20004000000 */
[----:B------:R-:W-:Y:S01]  /*0520*/  @!P3 IMAD.MOV.U32 R17, RZ, RZ, R7 ;  /* 0x000000ffff11b224 */ /* 0x000fe200078e0007 */
[----:B------:R-:W-:-:S04]  /*0530*/  ISETP.GE.U32.AND P1, PT, R8, 0x2, PT ;  /* 0x000000020800780c */ /* 0x000fc80003f26070 */
[----:B------:R-:W-:Y:S01]  /*0540*/  SEL R19, R19, 0x2, P1 ;  /* 0x0000000213137807 */ /* 0x000fe20000800000 */
[----:B------:R0:W3:Y:S01]  /*0550*/  @!UP1 SYNCS.EXCH.64 URZ, [UR6+0x38], UR4 ;  /* 0x00003804063f95b2 */ /* 0x0000e20008000100 */
[----:B------:R-:W-:Y:S01]  /*0560*/  NOP ;  /* 0x0000000000007918 */ /* 0x000fe20000000000 */
[----:B---34-:R-:W-:Y:S06]  /*0570*/  BAR.SYNC.DEFER_BLOCKING 0x0 ;  /* 0x0000000000007b1d */ /* 0x018fec0000010000 */
[----:B------:R-:W-:Y:S05]  /*0580*/  @!P2 BRA `(.L_x_3) ;  /* 0x000000e0005ca947 */ /* 0x000fea0003800000 */
[----:B------:R-:W-:-:S13]  /*0590*/  ISETP.GT.U32.AND P0, PT, R8, 0x1, PT ;  /* 0x000000010800780c */ /* 0x000fda0003f04070 */
[----:B0-----:R-:W-:Y:S05]  /*05a0*/  @P0 EXIT ;  /* 0x000000000000094d */ /* 0x001fea0003800000 */
[----:B------:R-:W-:Y:S01]  /*05b0*/  ULDC.64 UR4, c[0x0][0x650] ;  /* 0x0001940000047ab9 */ /* 0x000fe20000000a00 */
[----:B------:R-:W-:Y:S01]  /*05c0*/  PRMT R0, RZ, 0x7610, R0 ;  /* 0x00007610ff007816 */ /* 0x000fe20000000000 */
[----:B------:R-:W-:Y:S01]  /*05d0*/  IMAD.MOV.U32 R144, RZ, RZ, -0x1 ;  /* 0xffffffffff907424 */ /* 0x000fe200078e00ff */
[----:B------:R-:W-:Y:S01]  /*05e0*/  ISETP.GE.U32.AND P0, PT, R16, UR4, PT ;  /* 0x0000000410007c0c */ /* 0x000fe2000bf06070 */
[----:B------:R-:W-:Y:S02]  /*05f0*/  IMAD.MOV.U32 R23, RZ, RZ, -0x1 ;  /* 0xffffffffff177424 */ /* 0x000fe400078e00ff */
[----:B------:R-:W-:Y:S01]  /*0600*/  IMAD.MOV.U32 R22, RZ, RZ, -0x1 ;  /* 0xffffffffff167424 */ /* 0x000fe200078e00ff */
[----:B------:R-:W-:-:S13]  /*0610*/  ISETP.GE.U32.AND.EX P0, PT, R17, UR5, PT, P0 ;  /* 0x0000000511007c0c */ /* 0x000fda000bf06100 */
[----:B------:R-:W-:Y:S05]  /*0620*/  @P0 BRA `(.L_x_4) ;  /* 0x0000000400580947 */ /* 0x000fea0003800000 */
[----:B------:R-:W0:Y:S01]  /*0630*/  LDC.64 R14, c[0x0][0x628] ;  /* 0x00018a00ff0e7b82 */ /* 0x000e220000000a00 */
[----:B------:R-:W-:Y:S02]  /*0640*/  IMAD.MOV.U32 R6, RZ, RZ, R16 ;  /* 0x000000ffff067224 */ /* 0x000fe400078e0010 */
[----:B------:R-:W-:-:S05]  /*0650*/  IMAD.MOV.U32 R7, RZ, RZ, R17 ;  /* 0x000000ffff077224 */ /* 0x000fca00078e0011 */
[----:B------:R-:W1:Y:S08]  /*0660*/  LDC R0, c[0x0][0x630] ;  /* 0x00018c00ff007b82 */ /* 0x000e700000000800 */
[----:B------:R-:W2:Y:S01]  /*0670*/  LDC.64 R20, c[0x0][0x620] ;  /* 0x00018800ff147b82 */ /* 0x000ea20000000a00 */
[----:B0-----:R-:W-:-:S04]  /*0680*/  ISETP.NE.U32.AND P0, PT, R14, RZ, PT ;  /* 0x000000ff0e00720c */ /* 0x001fc80003f05070 */
[----:B------:R-:W-:-:S13]  /*0690*/  ISETP.NE.AND.EX P0, PT, R15, RZ, PT, P0 ;  /* 0x000000ff0f00720c */ /* 0x000fda0003f05300 */
[----:B-12---:R-:W-:Y:S05]  /*06a0*/  @!P0 BRA `(.L_x_5) ;  /* 0x0000000000288947 */ /* 0x006fea0003800000 */
[----:B------:R-:W0:Y:S02]  /*06b0*/  LDC R11, c[0x0][0x634] ;  /* 0x00018d00ff0b7b82 */ /* 0x000e240000000800 */
[----:B0-----:R-:W-:-:S05]  /*06c0*/  IADD3 R11, P0, R16, R11, RZ ;  /* 0x0000000b100b7210 */ /* 0x001fca0007f1e0ff */
[----:B------:R-:W-:-:S04]  /*06d0*/  IMAD.X R13, RZ, RZ, R17, P0 ;  /* 0x000000ffff0d7224 */ /* 0x000fc800000e0611 */
[----:B------:R-:W-:-:S04]  /*06e0*/  IMAD.WIDE.U32 R6, R13, R14, RZ ;  /* 0x0000000e0d067225 */ /* 0x000fc800078e00ff */
[----:B------:R-:W-:-:S04]  /*06f0*/  IMAD.WIDE.U32 R8, P0, R11, R15, R6 ;  /* 0x0000000f0b087225 */ /* 0x000fc80007800006 */
[----:B------:R-:W-:-:S04]  /*0700*/  IMAD.WIDE.U32 R6, R11, R14, RZ ;  /* 0x0000000e0b067225 */ /* 0x000fc800078e00ff */
[----:B------:R-:W-:Y:S01]  /*0710*/  IMAD.X R11, RZ, RZ, RZ, P0 ;  /* 0x000000ffff0b7224 */ /* 0x000fe200000e06ff */
[----:B------:R-:W-:Y:S01]  /*0720*/  IADD3 RZ, P0, R7, R8, RZ ;  /* 0x0000000807ff7210 */ /* 0x000fe20007f1e0ff */
[----:B------:R-:W-:-:S04]  /*0730*/  IMAD.MOV.U32 R10, RZ, RZ, R9 ;  /* 0x000000ffff0a7224 */ /* 0x000fc800078e0009 */
[----:B------:R-:W-:-:S08]  /*0740*/  IMAD.WIDE.U32.X R6, R13, R15, R10, P0 ;  /* 0x0000000f0d067225 */ /* 0x000fd000000e040a */
.L_x_5:
[-CC-:B------:R-:W-:Y:S01]  /*0750*/  SHF.R.U64 R25, R6, R0.reuse, R7.reuse ;  /* 0x0000000006197219 */ /* 0x180fe20000001207 */
[----:B------:R-:W0:Y:S01]  /*0760*/  LDC R10, c[0x0][0x618] ;  /* 0x00018600ff0a7b82 */ /* 0x000e220000000800 */
[----:B------:R-:W-:Y:S01]  /*0770*/  SHF.R.U32.HI R5, RZ, R0, R7 ;  /* 0x00000000ff057219 */ /* 0x000fe20000011607 */
[----:B------:R-:W-:Y:S01]  /*0780*/  ULDC UR4, c[0x0][0x150] ;  /* 0x0000540000047ab9 */ /* 0x000fe20000000800 */
[----:B------:R-:W-:Y:S02]  /*0790*/  IADD3 R9, P0, RZ, -R25, RZ ;  /* 0x80000019ff097210 */ /* 0x000fe40007f1e0ff */
[----:B------:R-:W-:-:S03]  /*07a0*/  I2FP.F32.U32 R0, R4 ;  /* 0x0000000400007245 */ /* 0x000fc60000201000 */
[----:B------:R-:W1:Y:S01]  /*07b0*/  LDC.64 R26, c[0x0][0x640] ;  /* 0x00019000ff1a7b82 */ /* 0x000e620000000a00 */
[----:B------:R-:W-:Y:S02]  /*07c0*/  IMAD.X R11, RZ, RZ, ~R5, P0 ;  /* 0x000000ffff0b7224 */ /* 0x000fe400000e0e05 */
[----:B------:R-:W-:Y:S01]  /*07d0*/  FMUL R0, R0, UR4 ;  /* 0x0000000400007c20 */ /* 0x000fe20008400000 */
[----:B------:R-:W-:Y:S01]  /*07e0*/  IMAD.WIDE.U32 R6, R9, R20, R16 ;  /* 0x0000001409067225 */ /* 0x000fe200078e0010 */
[----:B------:R-:W-:-:S03]  /*07f0*/  ULDC UR4, c[0x0][0x154] ;  /* 0x0000550000047ab9 */ /* 0x000fc60000000800 */
[----:B------:R-:W-:Y:S01]  /*0800*/  IMAD R8, R11, R20, RZ ;  /* 0x000000140b087224 */ /* 0x000fe200078e02ff */
[----:B------:R-:W2:Y:S01]  /*0810*/  LDC R5, c[0x0][0x144] ;  /* 0x00005100ff057b82 */ /* 0x000ea20000000800 */
[----:B------:R-:W3:Y:S02]  /*0820*/  F2I.U32.TRUNC.NTZ R0, R0 ;  /* 0x0000000000007305 */ /* 0x000ee4000020f000 */
[----:B------:R-:W-:-:S04]  /*0830*/  IMAD R9, R9, R21, R8 ;  /* 0x0000001509097224 */ /* 0x000fc800078e0208 */
[----:B------:R-:W-:Y:S01]  /*0840*/  IMAD.IADD R7, R7, 0x1, R9 ;  /* 0x0000000107077824 */ /* 0x000fe200078e0209 */
[----:B------:R-:W4:Y:S01]  /*0850*/  LDC R12, c[0x0][0x608] ;  /* 0x00018200ff0c7b82 */ /* 0x000f220000000800 */
[----:B------:R-:W-:-:S03]  /*0860*/  IMAD.MOV.U32 R9, RZ, RZ, -0x1 ;  /* 0xffffffffff097424 */ /* 0x000fc600078e00ff */
[-CC-:B0-----:R-:W-:Y:S02]  /*0870*/  SHF.R.U64 R20, R6, R10.reuse, R7.reuse ;  /* 0x0000000a06147219 */ /* 0x181fe40000001207 */
[----:B------:R-:W-:Y:S02]  /*0880*/  I2FP.F32.U32 R6, R3 ;  /* 0x0000000300067245 */ /* 0x000fe40000201000 */
[----:B------:R-:W0:Y:S01]  /*0890*/  LDC R24, c[0x0][0x658] ;  /* 0x00019600ff187b82 */ /* 0x000e220000000800 */
[----:B-1----:R-:W-:Y:S01]  /*08a0*/  ISETP.NE.U32.AND P0, PT, R26, RZ, PT ;  /* 0x000000ff1a00720c */ /* 0x002fe20003f05070 */
[----:B---3--:R-:W-:Y:S01]  /*08b0*/  IMAD.MOV R8, RZ, RZ, -R0 ;  /* 0x000000ffff087224 */ /* 0x008fe200078e0a00 */
[----:B------:R-:W-:Y:S01]  /*08c0*/  SHF.R.U32.HI R7, RZ, R10, R7 ;  /* 0x0000000aff077219 */ /* 0x000fe20000011607 */
[----:B------:R-:W-:Y:S01]  /*08d0*/  FMUL R6, R6, UR4 ;  /* 0x0000000406067c20 */ /* 0x000fe20008400000 */
[----:B------:R-:W-:-:S03]  /*08e0*/  ISETP.NE.AND.EX P0, PT, R27, RZ, PT, P0 ;  /* 0x000000ff1b00720c */ /* 0x000fc60003f05300 */
[----:B------:R-:W1:Y:S01]  /*08f0*/  LDC R14, c[0x0][0x148] ;  /* 0x00005200ff0e7b82 */ /* 0x000e620000000800 */
[----:B--2---:R-:W-:-:S07]  /*0900*/  IMAD R0, R5, R8, R4 ;  /* 0x0000000805007224 */ /* 0x004fce00078e0204 */
[----:B------:R-:W2:Y:S01]  /*0910*/  LDC R22, c[0x0][0x600] ;  /* 0x00018000ff167b82 */ /* 0x000ea20000000800 */
[-CC-:B----4-:R-:W-:Y:S02]  /*0920*/  SHF.R.U64 R28, R20, R12.reuse, R7.reuse ;  /* 0x0000000c141c7219 */ /* 0x190fe40000001207 */
[----:B------:R-:W-:Y:S01]  /*0930*/  SHF.R.U32.HI R5, RZ, R12, R7 ;  /* 0x0000000cff057219 */ /* 0x000fe20000011607 */
[----:B------:R-:W-:Y:S01]  /*0940*/  IMAD.MOV.U32 R7, RZ, RZ, 0x1 ;  /* 0x00000001ff077424 */ /* 0x000fe200078e00ff */
[----:B------:R3:W4:Y:S03]  /*0950*/  F2I.U32.TRUNC.NTZ R12, R6 ;  /* 0x00000006000c7305 */ /* 0x000726000020f000 */
[----:B------:R-:W1:Y:S01]  /*0960*/  LDC R15, c[0x0][0x648] ;  /* 0x00019200ff0f7b82 */ /* 0x000e620000000800 */
[-C--:B0-----:R-:W-:Y:S02]  /*0970*/  SHF.L.U32 R4, R9, R24.reuse, RZ ;  /* 0x0000001809047219 */ /* 0x081fe400000006ff */
[----:B------:R-:W-:-:S02]  /*0980*/  SHF.R.U64 R30, R28, R24, R5 ;  /* 0x000000181c1e7219 */ /* 0x000fc40000001205 */
[----:B------:R-:W-:Y:S02]  /*0990*/  LOP3.LUT R11, RZ, R4, RZ, 0x33, !PT ;  /* 0x00000004ff0b7212 */ /* 0x000fe400078e33ff */
[-C--:B------:R-:W-:Y:S01]  /*09a0*/  SHF.R.U32.HI R5, RZ, R24.reuse, R5 ;  /* 0x00000018ff057219 */ /* 0x080fe20000011605 */
[----:B------:R-:W0:Y:S01]  /*09b0*/  LDC R21, c[0x0][0x638] ;  /* 0x00018e00ff157b82 */ /* 0x000e220000000800 */
[----:B------:R-:W-:Y:S01]  /*09c0*/  SHF.L.U32 R10, R7, R24, RZ ;  /* 0x00000018070a7219 */ /* 0x000fe200000006ff */
[----:B------:R-:W-:-:S06]  /*09d0*/  IMAD.MOV.U32 R4, RZ, RZ, R30 ;  /* 0x000000ffff047224 */ /* 0x000fcc00078e001e */
[----:B------:R-:W0:Y:S01]  /*09e0*/  LDC R144, c[0x0][0x610] ;  /* 0x00018400ff907b82 */ /* 0x000e220000000800 */
[----:B---34-:R-:W-:Y:S05]  /*09f0*/  @!P0 BRA `(.L_x_6) ;  /* 0x0000000000288947 */ /* 0x018fea0003800000 */
[----:B------:R-:W3:Y:S02]  /*0a00*/  LDC R9, c[0x0][0x64c] ;  /* 0x00019300ff097b82 */ /* 0x000ee40000000800 */
[----:B---3--:R-:W-:-:S05]  /*0a10*/  IADD3 R9, P0, R30, R9, RZ ;  /* 0x000000091e097210 */ /* 0x008fca0007f1e0ff */
        /* <DEDUP_REMOVED lines=8> */
.L_x_6:
[----:B-1----:R-:W-:Y:S01]  /*0aa0*/  SHF.R.U64 R4, R4, R15, R5 ;  /* 0x0000000f04047219 */ /* 0x002fe20000001205 */
[----:B--2---:R-:W-:Y:S01]  /*0ab0*/  VIADD R5, R22, 0xffffffff ;  /* 0xffffffff16057836 */ /* 0x004fe20000000000 */
[----:B------:R-:W-:Y:S01]  /*0ac0*/  LOP3.LUT R11, R28, R11, RZ, 0xc0, !PT ;  /* 0x0000000b1c0b7212 */ /* 0x000fe200078ec0ff */
[----:B------:R-:W-:Y:S02]  /*0ad0*/  IMAD.MOV R12, RZ, RZ, -R12 ;  /* 0x000000ffff0c7224 */ /* 0x000fe400078e0a0c */
[----:B------:R-:W-:Y:S01]  /*0ae0*/  IMAD.MOV R6, RZ, RZ, -R4 ;  /* 0x000000ffff067224 */ /* 0x000fe200078e0a04 */
[----:B------:R-:W-:Y:S01]  /*0af0*/  LOP3.LUT R5, R20, R5, RZ, 0xc0, !PT ;  /* 0x0000000514057212 */ /* 0x000fe200078ec0ff */
[----:B------:R-:W-:Y:S02]  /*0b00*/  @P3 IMAD R0, R14, R12, R3 ;  /* 0x0000000c0e003224 */ /* 0x000fe400078e0203 */
[----:B------:R-:W-:Y:S02]  /*0b10*/  IMAD R11, R10, R4, R11 ;  /* 0x000000040a0b7224 */ /* 0x000fe400078e020b */
[----:B0-----:R-:W-:-:S02]  /*0b20*/  IMAD R3, R6, R21, R30 ;  /* 0x0000001506037224 */ /* 0x001fc400078e021e */
[----:B------:R-:W-:Y:S02]  /*0b30*/  IMAD R144, R11, R144, R0 ;  /* 0x000000900b907224 */ /* 0x000fe400078e0200 */
[----:B------:R-:W-:Y:S02]  /*0b40*/  IMAD R3, R3, R22, R5 ;  /* 0x0000001603037224 */ /* 0x000fe400078e0205 */
[----:B------:R-:W-:Y:S02]  /*0b50*/  IMAD.MOV.U32 R0, RZ, RZ, 0x1 ;  /* 0x00000001ff007424 */ /* 0x000fe400078e00ff */
[----:B------:R-:W-:Y:S01]  /*0b60*/  IMAD.MOV.U32 R22, RZ, RZ, R25 ;  /* 0x000000ffff167224 */ /* 0x000fe200078e0019 */
[----:B------:R-:W-:Y:S02]  /*0b70*/  SEL R23, R3, R144, !P3 ;  /* 0x0000009003177207 */ /* 0x000fe40005800000 */
[----:B------:R-:W-:-:S07]  /*0b80*/  SEL R144, R144, R3, !P3 ;  /* 0x0000000390907207 */ /* 0x000fce0005800000 */
.L_x_4:
[----:B------:R-:W-:-:S08]  /*0b90*/  NOP ;  /* 0x0000000000007918 */ /* 0x000fd00000000000 */
[----:B------:R-:W0:Y:S02]  /*0ba0*/  USETMAXREG.TRY_ALLOC.CTAPOOL UP0, 0xe8 ;  /* 0x000000e8000079c8 */ /* 0x000e240008000600 */
[----:B0-----:R-:W-:-:S13]  /*0bb0*/  PLOP3.LUT P0, PT, PT, PT, UP0, 0x80, 0x0 ;  /* 0x000000000000781c */ /* 0x001fda0003f0f008 */
[----:B------:R-:W-:Y:S05]  /*0bc0*/  @!P0 BRA `(.L_x_4) ;  /* 0xfffffffc00f08947 */ /* 0x000fea000383ffff */
[----:B------:R-:W-:Y:S01]  /*0bd0*/  ULDC.64 UR4, c[0x0][0x598] ;  /* 0x0001660000047ab9 */ /* 0x000fe20000000a00 */
[----:B------:R-:W-:Y:S01]  /*0be0*/  ULDC.64 UR58, c[0x0][0x208] ;  /* 0x00008200003a7ab9 */ /* 0x000fe20000000a00 */
[----:B------:R-:W-:-:S04]  /*0bf0*/  ISETP.NE.U32.AND P0, PT, RZ, UR4, PT ;  /* 0x00000004ff007c0c */ /* 0x000fc8000bf05070 */
[----:B------:R-:W-:-:S13]  /*0c00*/  ISETP.NE.AND.EX P0, PT, RZ, UR5, PT, P0 ;  /* 0x00000005ff007c0c */ /* 0x000fda000bf05300 */
[----:B------:R-:W-:Y:S05]  /*0c10*/  @!P0 BRA `(.L_x_7) ;  /* 0x00000000001c8947 */ /* 0x000fea0003800000 */
[----:B------:R-:W0:Y:S02]  /*0c20*/  LDC.64 R4, c[0x0][0x598] ;  /* 0x00016600ff047b82 */ /* 0x000e240000000a00 */
[----:B0-----:R-:W2:Y:S02]  /*0c30*/  LDG.E.64 R4, desc[UR58][R4.64] ;  /* 0x0000003a04047981 */ /* 0x001ea4000c1e1b00 */
[----:B--2---:R-:W-:-:S04]  /*0c40*/  ISETP.NE.U32.AND P0, PT, R4, RZ, PT ;  /* 0x000000ff0400720c */ /* 0x004fc80003f05070 */
[----:B------:R-:W-:-:S13]  /*0c50*/  ISETP.NE.AND.EX P0, PT, R5, RZ, PT, P0 ;  /* 0x000000ff0500720c */ /* 0x000fda0003f05300 */
[----:B------:R-:W-:Y:S05]  /*0c60*/  @!P0 BRA `(.L_x_7) ;  /* 0x0000000000088947 */ /* 0x000fea0003800000 */
[----:B------:R0:W5:Y:S01]  /*0c70*/  LD.E R145, desc[UR58][R4.64] ;  /* 0x0000003a04917980 */ /* 0x000162000c101900 */
[----:B------:R-:W-:Y:S05]  /*0c80*/  BRA `(.L_x_8) ;  /* 0x0000000000247947 */ /* 0x000fea0003800000 */
.L_x_7:
[----:B------:R-:W-:Y:S02]  /*0c90*/  ULDC.64 UR4, c[0x0][0x588] ;  /* 0x0001620000047ab9 */ /* 0x000fe40000000a00 */
[----:B------:R-:W-:-:S04]  /*0ca0*/  ISETP.NE.U32.AND P0, PT, RZ, UR4, PT ;  /* 0x00000004ff007c0c */ /* 0x000fc8000bf05070 */
[----:B------:R-:W-:-:S13]  /*0cb0*/  ISETP.NE.AND.EX P0, PT, RZ, UR5, PT, P0 ;  /* 0x00000005ff007c0c */ /* 0x000fda000bf05300 */
[----:B------:R-:W-:Y:S05]  /*0cc0*/  @!P0 BRA `(.L_x_9) ;  /* 0x00000000000c8947 */ /* 0x000fea0003800000 */
[----:B------:R-:W0:Y:S02]  /*0cd0*/  LDC.64 R4, c[0x0][0x588] ;  /* 0x00016200ff047b82 */ /* 0x000e240000000a00 */
[----:B0-----:R1:W5:Y:S01]  /*0ce0*/  LDG.E R145, desc[UR58][R4.64] ;  /* 0x0000003a04917981 */ /* 0x001362000c1e1900 */
[----:B------:R-:W-:Y:S05]  /*0cf0*/  BRA `(.L_x_8) ;  /* 0x0000000000087947 */ /* 0x000fea0003800000 */
.L_x_9:
[----:B------:R-:W-:Y:S02]  /*0d00*/  ULDC UR4, c[0x0][0x580] ;  /* 0x0001600000047ab9 */ /* 0x000fe40000000800 */
[----:B------:R-:W-:-:S07]  /*0d10*/  IMAD.U32 R145, RZ, RZ, UR4 ;  /* 0x00000004ff917e24 */ /* 0x000fce000f8e00ff */
.L_x_8:
[----:B------:R-:W-:Y:S02]  /*0d20*/  ULDC.64 UR4, c[0x0][0x5a0] ;  /* 0x0001680000047ab9 */ /* 0x000fe40000000a00 */
[----:B------:R-:W-:-:S04]  /*0d30*/  ISETP.NE.U32.AND P0, PT, RZ, UR4, PT ;  /* 0x00000004ff007c0c */ /* 0x000fc8000bf05070 */
[----:B------:R-:W-:-:S13]  /*0d40*/  ISETP.NE.AND.EX P0, PT, RZ, UR5, PT, P0 ;  /* 0x00000005ff007c0c */ /* 0x000fda000bf05300 */
[----:B------:R-:W-:Y:S05]  /*0d50*/  @!P0 BRA `(.L_x_10) ;  /* 0x00000000001c8947 */ /* 0x000fea0003800000 */
[----:B01----:R-:W0:Y:S02]  /*0d60*/  LDC.64 R4, c[0x0][0x5a0] ;  /* 0x00016800ff047b82 */ /* 0x003e240000000a00 */
[----:B0-----:R-:W2:Y:S02]  /*0d70*/  LDG.E.64 R4, desc[UR58][R4.64] ;  /* 0x0000003a04047981 */ /* 0x001ea4000c1e1b00 */
[----:B--2---:R-:W-:-:S04]  /*0d80*/  ISETP.NE.U32.AND P0, PT, R4, RZ, PT ;  /* 0x000000ff0400720c */ /* 0x004fc80003f05070 */
[----:B------:R-:W-:-:S13]  /*0d90*/  ISETP.NE.AND.EX P0, PT, R5, RZ, PT, P0 ;  /* 0x000000ff0500720c */ /* 0x000fda0003f05300 */
[----:B------:R-:W-:Y:S05]  /*0da0*/  @!P0 BRA `(.L_x_10) ;  /* 0x0000000000088947 */ /* 0x000fea0003800000 */
[----:B------:R0:W5:Y:S01]  /*0db0*/  LD.E R146, desc[UR58][R4.64] ;  /* 0x0000003a04927980 */ /* 0x000162000c101900 */
[----:B------:R-:W-:Y:S05]  /*0dc0*/  BRA `(.L_x_11) ;  /* 0x0000000000247947 */ /* 0x000fea0003800000 */
.L_x_10:
[----:B------:R-:W-:Y:S02]  /*0dd0*/  ULDC.64 UR4, c[0x0][0x590] ;  /* 0x0001640000047ab9 */ /* 0x000fe40000000a00 */
[----:B------:R-:W-:-:S04]  /*0de0*/  ISETP.NE.U32.AND P0, PT, RZ, UR4, PT ;  /* 0x00000004ff007c0c */ /* 0x000fc8000bf05070 */
[----:B------:R-:W-:-:S13]  /*0df0*/  ISETP.NE.AND.EX P0, PT, RZ, UR5, PT, P0 ;  /* 0x00000005ff007c0c */ /* 0x000fda000bf05300 */
[----:B------:R-:W-:Y:S05]  /*0e00*/  @!P0 BRA `(.L_x_12) ;  /* 0x00000000000c8947 */ /* 0x000fea0003800000 */
[----:B------:R-:W2:Y:S02]  /*0e10*/  LDC.64 R146, c[0x0][0x590] ;  /* 0x00016400ff927b82 */ /* 0x000ea40000000a00 */
[----:B--2---:R2:W5:Y:S01]  /*0e20*/  LDG.E R146, desc[UR58][R146.64] ;  /* 0x0000003a92927981 */ /* 0x004562000c1e1900 */
[----:B------:R-:W-:Y:S05]  /*0e30*/  BRA `(.L_x_11) ;  /* 0x0000000000087947 */ /* 0x000fea0003800000 */
.L_x_12:
[----:B------:R-:W-:Y:S02]  /*0e40*/  ULDC UR4, c[0x0][0x584] ;  /* 0x0001610000047ab9 */ /* 0x000fe40000000800 */
[----:B------:R-:W-:-:S07]  /*0e50*/  IMAD.U32 R146, RZ, RZ, UR4 ;  /* 0x00000004ff927e24 */ /* 0x000fce000f8e00ff */
.L_x_11:
[----:B------:R-:W-:-:S13]  /*0e60*/  LOP3.LUT P0, RZ, R0, 0xff, RZ, 0xc0, !PT ;  /* 0x000000ff00ff7812 */ /* 0x000fda000780c0ff */
[----:B------:R-:W-:Y:S05]  /*0e70*/  @!P0 EXIT ;  /* 0x000000000000894d */ /* 0x000fea0003800000 */
[----:B------:R-:W-:Y:S01]  /*0e80*/  ULDC UR4, c[0x0][0x28c] ;  /* 0x0000a30000047ab9 */ /* 0x000fe20000000800 */
[----:B------:R-:W-:Y:S01]  /*0e90*/  UMOV UR36, URZ ;  /* 0x0000003f00247c82 */ /* 0x000fe20008000000 */
[----:B------:R-:W-:Y:S01]  /*0ea0*/  UIADD3 UR4, UR4, 0xff, URZ ;  /* 0x000000ff04047890 */ /* 0x000fe2000fffe03f */
[----:B------:R-:W-:-:S03]  /*0eb0*/  UMOV UR37, URZ ;  /* 0x0000003f00257c82 */ /* 0x000fc60008000000 */
[----:B------:R-:W-:-:S04]  /*0ec0*/  USHF.R.S32.HI UR5, URZ, 0x1f, UR4 ;  /* 0x0000001f3f057899 */ /* 0x000fc80008011404 */
[----:B------:R-:W-:-:S04]  /*0ed0*/  ULEA.HI UR5, UR5, UR4, URZ, 0x8 ;  /* 0x0000000405057291 */ /* 0x000fc8000f8f403f */
[----:B------:R-:W-:-:S12]  /*0ee0*/  USHF.R.S32.HI UR38, URZ, 0x8, UR5 ;  /* 0x000000083f267899 */ /* 0x000fd80008011405 */
.L_x_274:
[----:B------:R-:W-:Y:S01]  /*0ef0*/  LOP3.LUT R0, R18, 0x80, RZ, 0xc0, !PT ;  /* 0x0000008012007812 */ /* 0x000fe200078ec0ff */
[----:B------:R-:W3:Y:S01]  /*0f00*/  S2UR UR7, SR_CgaCtaId ;  /* 0x00000000000779c3 */ /* 0x000ee20000008800 */
[----:B------:R-:W-:Y:S02]  /*0f10*/  UMOV UR6, 0x400 ;  /* 0x0000040000067882 */ /* 0x000fe40000000000 */
[----:B------:R-:W-:-:S06]  /*0f20*/  SHF.R.U32.HI R0, RZ, 0x7, R0 ;  /* 0x00000007ff007819 */ /* 0x000fcc0000011600 */
[----:B----4-:R-:W4:Y:S01]  /*0f30*/  SHFL.IDX PT, R0, R0, RZ, 0x1f ;  /* 0x00001fff00007589 */ /* 0x010f2200000e0000 */
[----:B---3--:R-:W-:Y:S01]  /*0f40*/  ULEA UR6, UR7, UR6, 0x18 ;  /* 0x0000000607067291 */ /* 0x008fe2000f8ec03f */
[----:B----4-:R-:W-:-:S13]  /*0f50*/  R2UR UR4, R0 ;  /* 0x00000000000472ca */ /* 0x010fda00000e0000 */
[----:B------:R-:W-:-:S04]  /*0f60*/  ULEA.HI UR5, UR4, UR4, URZ, 0x1 ;  /* 0x0000000404057291 */ /* 0x000fc8000f8f083f */
[----:B------:R-:W-:-:S04]  /*0f70*/  ULOP3.LUT UR5, UR5, 0x7fffe, URZ, 0xc0, !UPT ;  /* 0x0007fffe05057892 */ /* 0x000fc8000f8ec03f */
[----:B------:R-:W-:-:S03]  /*0f80*/  UIADD3 UR5, UR4, -UR5, URZ ;  /* 0x8000000504057290 */ /* 0x000fc6000fffe03f */
[----:B------:R-:W-:Y:S01]  /*0f90*/  ULDC UR4, c[0x0][0x28c] ;  /* 0x0000a30000047ab9 */ /* 0x000fe20000000800 */
[----:B------:R-:W-:Y:S01]  /*0fa0*/  ULEA UR5, UR5, UR6, 0xd ;  /* 0x0000000605057291 */ /* 0x000fe2000f8e683f */
[----:B------:R-:W-:-:S03]  /*0fb0*/  ISETP.LT.AND P0, PT, RZ, UR4, PT ;  /* 0x00000004ff007c0c */ /* 0x000fc6000bf01270 */
[----:B------:R-:W-:-:S04]  /*0fc0*/  UIADD3 UR5, UR5, 0x100, URZ ;  /* 0x0000010005057890 */ /* 0x000fc8000fffe03f */
[----:B------:R-:W-:-:S04]  /*0fd0*/  USHF.R.U32.HI UR5, URZ, 0x4, UR5 ;  /* 0x000000043f057899 */ /* 0x000fc80008011605 */
[----:B------:R-:W-:Y:S02]  /*0fe0*/  ULOP3.LUT UR39, UR5, 0x3fff, URZ, 0xc0, !UPT ;  /* 0x00003fff05277892 */ /* 0x000fe4000f8ec03f */
[----:B-1----:R-:W-:Y:S10]  /*0ff0*/  @P0 BRA `(.L_x_13) ;  /* 0x0000000000400947 */ /* 0x002ff40003800000 */
[----:B------:R-:W-:Y:S01]  /*1000*/  MOV R0, 0x0 ;  /* 0x0000000000007802 */ /* 0x000fe20000000f00 */
[----:B------:R-:W-:Y:S01]  /*1010*/  ULDC.64 UR4, c[0x4][0x68] ;  /* 0x01001a0000047ab9 */ /* 0x000fe20000000a00 */
[----:B------:R-:W-:Y:S01]  /*1020*/  ULDC.64 UR6, c[0x4][0x8] ;  /* 0x0100020000067ab9 */ /* 0x000fe20000000a00 */
[----:B01----:R-:W-:Y:S01]  /*1030*/  IMAD.U32 R4, RZ, RZ, UR4 ;  /* 0x00000004ff047e24 */ /* 0x003fe2000f8e00ff */
[----:B------:R0:W1:Y:S01]  /*1040*/  LDC.64 R14, c[0x4][R0] ;  /* 0x01000000000e7b82 */ /* 0x0000620000000a00 */
[----:B------:R-:W-:Y:S01]  /*1050*/  IMAD.U32 R5, RZ, RZ, UR5 ;  /* 0x00000005ff057e24 */ /* 0x000fe2000f8e00ff */
[----:B------:R-:W-:Y:S01]  /*1060*/  ULDC.64 UR4, c[0x4][0x70] ;  /* 0x01001c0000047ab9 */ /* 0x000fe20000000a00 */
[----:B------:R-:W-:Y:S02]  /*1070*/  IMAD.U32 R10, RZ, RZ, UR6 ;  /* 0x00000006ff0a7e24 */ /* 0x000fe4000f8e00ff */
[----:B------:R-:W-:Y:S02]  /*1080*/  IMAD.U32 R6, RZ, RZ, UR4 ;  /* 0x00000004ff067e24 */ /* 0x000fe4000f8e00ff */
[----:B------:R-:W-:-:S02]  /*1090*/  IMAD.U32 R7, RZ, RZ, UR5 ;  /* 0x00000005ff077e24 */ /* 0x000fc4000f8e00ff */
[----:B------:R-:W-:Y:S02]  /*10a0*/  IMAD.U32 R11, RZ, RZ, UR7 ;  /* 0x00000007ff0b7e24 */ /* 0x000fe4000f8e00ff */
[----:B------:R-:W-:Y:S02]  /*10b0*/  IMAD.MOV.U32 R8, RZ, RZ, 0x1e1 ;  /* 0x000001e1ff087424 */ /* 0x000fe400078e00ff */
[----:B------:R-:W-:Y:S02]  /*10c0*/  IMAD.MOV.U32 R12, RZ, RZ, 0x1 ;  /* 0x00000001ff0c7424 */ /* 0x000fe400078e00ff */
[----:B0-----:R-:W-:-:S07]  /*10d0*/  IMAD.MOV.U32 R13, RZ, RZ, RZ ;  /* 0x000000ffff0d7224 */ /* 0x001fce00078e00ff */
[----:B------:R-:W-:-:S07]  /*10e0*/  LEPC R20, `(.L_x_13) ;  /* 0x000000001014794e */ /* 0x000fce0000000000 */
[----:B-12--5:R-:W-:Y:S05]  /*10f0*/  CALL.ABS.NOINC R14 ;  /* 0x000000000e007343 */ /* 0x026fea0003c00000 */
.L_x_13:
[----:B------:R-:W-:-:S04]  /*1100*/  LOP3.LUT R0, R19, 0x1, RZ, 0xfc, !PT ;  /* 0x0000000113007812 */ /* 0x000fc800078efcff */
[----:B------:R-:W-:-:S13]  /*1110*/  ISETP.NE.AND P0, PT, R0, 0x3, PT ;  /* 0x000000030000780c */ /* 0x000fda0003f05270 */
[----:B------:R-:W-:Y:S05]  /*1120*/  @!P0 BRA `(.L_x_14) ;  /* 0x0000000000048947 */ /* 0x000fea0003800000 */
[----:B------:R-:W-:Y:S01]  /*1130*/  BPT.TRAP 0x1 ;  /* 0x000000040000795c */ /* 0x000fe20000300000 */
.L_x_14:
[----:B------:R-:W3:Y:S01]  /*1140*/  S2UR UR5, SR_CgaCtaId ;  /* 0x00000000000579c3 */ /* 0x000ee20000008800 */
[----:B------:R-:W-:Y:S01]  /*1150*/  UMOV UR4, 0x400 ;  /* 0x0000040000047882 */ /* 0x000fe20000000000 */
[----:B------:R-:W-:Y:S02]  /*1160*/  IMAD.U32 R0, RZ, RZ, UR36 ;  /* 0x00000024ff007e24 */ /* 0x000fe4000f8e00ff */
[----:B------:R-:W-:-:S03]  /*1170*/  IMAD.U32 R3, RZ, RZ, UR37 ;  /* 0x00000025ff037e24 */ /* 0x000fc6000f8e00ff */
[----:B------:R-:W-:Y:S01]  /*1180*/  SHF.L.U32 R0, R0, 0x1f, RZ ;  /* 0x0000001f00007819 */ /* 0x000fe200000006ff */
[----:B---3--:R-:W-:-:S06]  /*1190*/  ULEA UR4, UR5, UR4, 0x18 ;  /* 0x0000000405047291 */ /* 0x008fcc000f8ec03f */
[----:B------:R-:W-:-:S04]  /*11a0*/  IMAD.U32 R6, RZ, RZ, UR4 ;  /* 0x00000004ff067e24 */ /* 0x000fc8000f8e00ff */
[----:B------:R-:W-:-:S04]  /*11b0*/  IMAD R3, R3, 0x8, R6 ;  /* 0x0000000803037824 */ /* 0x000fc800078e0206 */
[----:B------:R3:W4:Y:S01]  /*11c0*/  SYNCS.PHASECHK.TRANS64.TRYWAIT P1, [R3+URZ], R0 ;  /* 0x00000000030075a7 */ /* 0x000722000802017f */
[----:B------:R-:W-:Y:S05]  /*11d0*/  @!P0 BRA `(.L_x_15) ;  /* 0x0000000000048947 */ /* 0x000fea0003800000 */
[----:B------:R-:W-:Y:S01]  /*11e0*/  BPT.TRAP 0x1 ;  /* 0x000000040000795c */ /* 0x000fe20000300000 */
.L_x_15:
[----:B----4-:R-:W-:Y:S05]  /*11f0*/  @P1 BRA `(.L_x_16) ;  /* 0x0000000000081947 */ /* 0x010fea0003800000 */
[----:B------:R-:W4:Y:S02]  /*1200*/  SYNCS.PHASECHK.TRANS64.TRYWAIT P1, [R3+URZ], R0 ;  /* 0x00000000030075a7 */ /* 0x000f24000802017f */
[----:B----4-:R-:W-:Y:S05]  /*1210*/  @!P1 BRA `(.L_x_17) ;  /* 0x000000e800b09947 */ /* 0x010fea0003800000 */
.L_x_16:
[----:B------:R-:W-:-:S04]  /*1220*/  UISETP.LT.AND UP0, UPT, UR38, 0x1, UPT ;  /* 0x000000012600788c */ /* 0x000fc8000bf01270 */
[----:B------:R-:W-:-:S06]  /*1230*/  USEL UR4, UR38, 0x1, UP0 ;  /* 0x0000000126047887 */ /* 0x000fcc0008000000 */
[----:B---34-:R-:W-:Y:S01]  /*1240*/  IMAD.U32 R0, RZ, RZ, UR4 ;  /* 0x00000004ff007e24 */ /* 0x018fe2000f8e00ff */
[----:B------:R-:W-:Y:S05]  /*1250*/  WARPSYNC.ALL ;  /* 0x0000000000007948 */ /* 0x000fea0003800000 */
[----:B------:R-:W-:-:S04]  /*1260*/  IADD3 R0, -R0, UR38, RZ ;  /* 0x0000002600007c10 */ /* 0x000fc8000fffe1ff */
[----:B------:R-:W-:Y:S02]  /*1270*/  ISETP.GE.AND P1, PT, R0, 0x1, PT ;  /* 0x000000010000780c */ /* 0x000fe40003f26270 */
[----:B------:R-:W-:Y:S01]  /*1280*/  R2UR UR4, R6 ;  /* 0x00000000060472ca */ /* 0x000fe200000e0000 */
[----:B------:R-:W-:Y:S01]  /*1290*/  ULOP3.LUT UR39, UR39, 0x10000, URZ, 0xfc, !UPT ;  /* 0x0001000027277892 */ /* 0x000fe2000f8efc3f */
[----:B------:R-:W-:Y:S01]  /*12a0*/  WARPGROUP.ARRIVE ;  /* 0x00000000000079c5 */ /* 0x000fe20000000000 */
[----:B------:R-:W-:Y:S01]  /*12b0*/  UMOV UR5, 0x40000040 ;  /* 0x4000004000057882 */ /* 0x000fe20000000000 */
[----:B------:R-:W-:Y:S01]  /*12c0*/  UMOV UR7, 0x40000040 ;  /* 0x4000004000077882 */ /* 0x000fe20000000000 */
[----:B------:R-:W-:Y:S01]  /*12d0*/  ULEA UR6, UR37, UR39, 0xb ;  /* 0x0000002725067291 */ /* 0x000fe2000f8e583f */
[----:B------:R-:W-:Y:S01]  /*12e0*/  UMOV UR33, UR5 ;  /* 0x0000000500217c82 */ /* 0x000fe20008000000 */
[----:B------:R-:W-:Y:S02]  /*12f0*/  UMOV UR35, 0x40000040 ;  /* 0x4000004000237882 */ /* 0x000fe40000000000 */
[----:B------:R-:W-:-:S02]  /*1300*/  UIADD3 UR11, UR6, 0x2, URZ ;  /* 0x00000002060b7890 */ /* 0x000fc4000fffe03f */
[----:B------:R-:W-:Y:S02]  /*1310*/  UIADD3 UR10, UR6, 0x4, URZ ;  /* 0x00000004060a7890 */ /* 0x000fe4000fffe03f */
[----:B------:R-:W-:Y:S02]  /*1320*/  UIADD3 UR4, UR4, 0x10100, URZ ;  /* 0x0001010004047890 */ /* 0x000fe4000fffe03f */
[----:B------:R-:W-:Y:S02]  /*1330*/  UIADD3 UR30, UR6, 0x6, URZ ;  /* 0x00000006061e7890 */ /* 0x000fe4000fffe03f */
[----:B------:R-:W-:Y:S02]  /*1340*/  USHF.R.U32.HI UR4, URZ, 0x4, UR4 ;  /* 0x000000043f047899 */ /* 0x000fe40008011604 */
[----:B------:R-:W-:Y:S02]  /*1350*/  UIADD3 UR47, UR6, 0x400, URZ ;  /* 0x00000400062f7890 */ /* 0x000fe4000fffe03f */
[----:B------:R-:W-:-:S02]  /*1360*/  ULOP3.LUT UR56, UR4, 0x3fff, URZ, 0xc0, !UPT ;  /* 0x00003fff04387892 */ /* 0x000fc4000f8ec03f */
[----:B------:R-:W-:Y:S02]  /*1370*/  UIADD3 UR46, UR6, 0x402, URZ ;  /* 0x00000402062e7890 */ /* 0x000fe4000fffe03f */
[----:B------:R-:W-:Y:S02]  /*1380*/  ULOP3.LUT UR56, UR56, 0x10000, URZ, 0xfc, !UPT ;  /* 0x0001000038387892 */ /* 0x000fe4000f8efc3f */
[----:B------:R-:W-:Y:S02]  /*1390*/  UIADD3 UR45, UR6, 0x404, URZ ;  /* 0x00000404062d7890 */ /* 0x000fe4000fffe03f */
[----:B------:R-:W-:Y:S02]  /*13a0*/  UIMAD UR54, UR37, 0xf00, UR56 ;  /* 0x00000f00253678a4 */ /* 0x000fe4000f8e0238 */
[----:B------:R-:W-:Y:S02]  /*13b0*/  UIADD3 UR44, UR6, 0x406, URZ ;  /* 0x00000406062c7890 */ /* 0x000fe4000fffe03f */
[----:B------:R-:W-:Y:S01]  /*13c0*/  UMOV UR4, UR6 ;  /* 0x0000000600047c82 */ /* 0x000fe20008000000 */
[----:B------:R-:W-:-:S02]  /*13d0*/  UIADD3 UR34, UR54, 0x80, URZ ;  /* 0x0000008036227890 */ /* 0x000fc4000fffe03f */
[----:B------:R-:W-:Y:S01]  /*13e0*/  UMOV UR6, UR54 ;  /* 0x0000003600067c82 */ /* 0x000fe20008000000 */
[----:B------:R-:W-:Y:S01]  /*13f0*/  UMOV UR32, UR4 ;  /* 0x0000000400207c82 */ /* 0x000fe20008000000 */
[----:B------:R-:W-:Y:S01]  /*1400*/  IGMMA.64x16x32.S8.S8 R136, gdesc[UR4], RZ, !UPT, gsb0 ;  /* 0x00600000048879f1 */ /* 0x000fe2000c0410ff */
[----:B------:R-:W-:Y:S01]  /*1410*/  UIADD3 UR14, UR54, 0x100, URZ ;  /* 0x00000100360e7890 */ /* 0x000fe2000fffe03f */
[----:B------:R-:W-:Y:S01]  /*1420*/  UMOV UR12, UR4 ;  /* 0x00000004000c7c82 */ /* 0x000fe20008000000 */
[----:B------:R-:W-:Y:S01]  /*1430*/  UMOV UR13, UR5 ;  /* 0x00000005000d7c82 */ /* 0x000fe20008000000 */
[----:B------:R-:W-:Y:S01]  /*1440*/  UMOV UR15, 0x40000040 ;  /* 0x40000040000f7882 */ /* 0x000fe20000000000 */
[----:B------:R-:W-:Y:S01]  /*1450*/  UIADD3 UR6, UR54, 0x180, URZ ;  /* 0x0000018036067890 */ /* 0x000fe2000fffe03f */
[----:B------:R-:W-:Y:S01]  /*1460*/  UMOV UR7, 0x40000040 ;  /* 0x4000004000077882 */ /* 0x000fe20000000000 */
[----:B------:R-:W-:Y:S01]  /*1470*/  UIADD3 UR22, UR54, 0x200, URZ ;  /* 0x0000020036167890 */ /* 0x000fe2000fffe03f */
[----:B------:R-:W-:Y:S01]  /*1480*/  UMOV UR20, UR4 ;  /* 0x0000000400147c82 */ /* 0x000fe20008000000 */
[----:B------:R-:W-:Y:S01]  /*1490*/  UMOV UR21, UR5 ;  /* 0x0000000500157c82 */ /* 0x000fe20008000000 */
        /* <DEDUP_REMOVED lines=13> */
[----:B------:R-:W-:Y:S01]  /*1570*/  UMOV UR8, UR4 ;  /* 0x0000000400087c82 */ /* 0x000fe20008000000 */
[----:B------:R-:W-:Y:S01]  /*1580*/  UMOV UR9, UR5 ;  /* 0x0000000500097c82 */ /* 0x000fe20008000000 */
[----:B------:R-:W-:Y:S01]  /*1590*/  UMOV UR28, UR4 ;  /* 0x00000004001c7c82 */ /* 0x000fe20008000000 */
[----:B------:R-:W-:Y:S01]  /*15a0*/  UMOV UR29, UR5 ;  /* 0x00000005001d7c82 */ /* 0x000fe20008000000 */
[----:B------:R-:W-:Y:S01]  /*15b0*/  UMOV UR31, 0x40000040 ;  /* 0x40000040001f7882 */ /* 0x000fe20000000000 */
[----:B------:R-:W-:Y:S01]  /*15c0*/  UIADD3 UR50, UR54, 0xd06, URZ ;  /* 0x00000d0636327890 */ /* 0x000fe2000fffe03f */
[----:B------:R-:W-:Y:S01]  /*15d0*/  UMOV UR51, 0x40000040 ;  /* 0x4000004000337882 */ /* 0x000fe20000000000 */
[----:B------:R-:W-:Y:S01]  /*15e0*/  UMOV UR55, 0x40000040 ;  /* 0x4000004000377882 */ /* 0x000fe20000000000 */
[----:B------:R-:W-:-:S02]  /*15f0*/  WARPGROUP.DEPBAR.LE gsb0, 0x0 ;  /* 0x00008000000079c5 */ /* 0x000fc40000010000 */
[----:B------:R-:W-:-:S06]  /*1600*/  WARPGROUP.ARRIVE ;  /* 0x00000000000079c5 */ /* 0x000fcc0000000000 */
[----:B------:R-:W-:Y:S01]  /*1610*/  IGMMA.64x16x32.S8.S8 R128, gdesc[UR32], RZ, !UPT, gsb0 ;  /* 0x00600000208079f1 */ /* 0x000fe2000c0410ff */
[----:B------:R-:W-:Y:S01]  /*1620*/  UIADD3 UR34, UR54, 0x500, URZ ;  /* 0x0000050036227890 */ /* 0x000fe2000fffe03f */
[----:B------:R-:W-:Y:S01]  /*1630*/  UMOV UR32, UR4 ;  /* 0x0000000400207c82 */ /* 0x000fe20008000000 */
[----:B------:R-:W-:Y:S01]  /*1640*/  UMOV UR33, UR5 ;  /* 0x0000000500217c82 */ /* 0x000fe20008000000 */
[----:B------:R-:W-:Y:S01]  /*1650*/  UMOV UR35, 0x40000040 ;  /* 0x4000004000237882 */ /* 0x000fe20000000000 */
[----:B------:R-:W-:Y:S02]  /*1660*/  WARPGROUP.DEPBAR.LE gsb0, 0x0 ;  /* 0x00008000000079c5 */ /* 0x000fe40000010000 */
        /* <DEDUP_REMOVED lines=9> */
[----:B------:R-:W-:Y:S02]  /*1700*/  UIADD3 UR6, UR54, 0x400, URZ ;  /* 0x0000040036067890 */ /* 0x000fe4000fffe03f */
[----:B------:R-:W-:Y:S01]  /*1710*/  UIADD3 UR7, UR54, 0x480, URZ ;  /* 0x0000048036077890 */ /* 0x000fe2000fffe03f */
        /* <DEDUP_REMOVED lines=17> */
[----:B------:R-:W-:Y:S01]  /*1830*/  UMOV UR40, UR11 ;  /* 0x0000000b00287c82 */ /* 0x000fe20008000000 */
[----:B------:R-:W-:Y:S01]  /*1840*/  UMOV UR11, 0x40000040 ;  /* 0x40000040000b7882 */ /* 0x000fe20000000000 */
[----:B------:R-:W-:Y:S01]  /*1850*/  UIADD3 UR42, UR54, 0x2, URZ ;  /* 0x00000002362a7890 */ /* 0x000fe2000fffe03f */
[----:B------:R-:W-:Y:S01]  /*1860*/  UMOV UR41, 0x40000040 ;  /* 0x4000004000297882 */ /* 0x000fe20000000000 */
[----:B------:R-:W-:Y:S01]  /*1870*/  UMOV UR43, 0x40000040 ;  /* 0x40000040002b7882 */ /* 0x000fe20000000000 */
[----:B------:R-:W-:Y:S02]  /*1880*/  WARPGROUP.DEPBAR.LE gsb0, 0x0 ;  /* 0x00008000000079c5 */ /* 0x000fe40000010000 */
[----:B------:R-:W-:-:S06]  /*1890*/  WARPGROUP.ARRIVE ;  /* 0x00000000000079c5 */ /* 0x000fcc0000000000 */
[----:B------:R-:W-:Y:S01]  /*18a0*/  IGMMA.64x16x32.S8.S8 R80, gdesc[UR16], RZ, !UPT, gsb0 ;  /* 0x00600000105079f1 */ /* 0x000fe2000c0410ff */
[----:B------:R-:W-:Y:S01]  /*18b0*/  UMOV UR16, UR10 ;  /* 0x0000000a00107c82 */ /* 0x000fe20008000000 */
[----:B------:R-:W-:Y:S01]  /*18c0*/  UMOV UR10, UR6 ;  /* 0x00000006000a7c82 */ /* 0x000fe20008000000 */
[----:B------:R-:W-:Y:S02]  /*18d0*/  UIADD3 UR6, UR54, 0x600, URZ ;  /* 0x0000060036067890 */ /* 0x000fe4000fffe03f */
        /* <DEDUP_REMOVED lines=15> */
[----:B------:R-:W-:Y:S01]  /*19d0*/  UIADD3 UR30, UR54, 0x780, URZ ;  /* 0x00000780361e7890 */ /* 0x000fe2000fffe03f */
[----:B------:R-:W-:Y:S01]  /*19e0*/  UMOV UR28, UR47 ;  /* 0x0000002f001c7c82 */ /* 0x000fe20008000000 */
[----:B------:R-:W-:Y:S01]  /*19f0*/  UMOV UR29, 0x40000040 ;  /* 0x40000040001d7882 */ /* 0x000fe20000000000 */
        /* <DEDUP_REMOVED lines=9> */
[----:B------:R-:W-:Y:S01]  /*1a90*/  UIADD3 UR46, UR54, 0xc86, URZ ;  /* 0x00000c86362e7890 */ /* 0x000fe2000fffe03f */
[----:B------:R-:W-:Y:S02]  /*1aa0*/  WARPGROUP.DEPBAR.LE gsb0, 0x0 ;  /* 0x00008000000079c5 */ /* 0x000fe40000010000 */
[----:B------:R-:W-:-:S06]  /*1ab0*/  WARPGROUP.ARRIVE ;  /* 0x00000000000079c5 */ /* 0x000fcc0000000000 */
[----:B------:R-:W-:Y:S01]  /*1ac0*/  IGMMA.64x16x32.S8.S8 R48, gdesc[UR12], RZ, !UPT, gsb0 ;  /* 0x006000000c3079f1 */ /* 0x000fe2000c0410ff */
[----:B------:R-:W-:Y:S01]  /*1ad0*/  UIADD3 UR14, UR54, 0x784, URZ ;  /* 0x00000784360e7890 */ /* 0x000fe2000fffe03f */
[----:B------:R-:W-:Y:S01]  /*1ae0*/  UMOV UR12, UR45 ;  /* 0x0000002d000c7c82 */ /* 0x000fe20008000000 */
        /* <DEDUP_REMOVED lines=9> */
[----:B------:R-:W-:Y:S01]  /*1b80*/  UMOV UR44, UR4 ;  /* 0x00000004002c7c82 */ /* 0x000fe20008000000 */
[----:B------:R-:W-:Y:S01]  /*1b90*/  UMOV UR45, UR5 ;  /* 0x00000005002d7c82 */ /* 0x000fe20008000000 */
[----:B------:R-:W-:Y:S01]  /*1ba0*/  UMOV UR48, UR4 ;  /* 0x0000000400307c82 */ /* 0x000fe20008000000 */
[----:B------:R-:W-:Y:S01]  /*1bb0*/  UMOV UR49, UR5 ;  /* 0x0000000500317c82 */ /* 0x000fe20008000000 */
[----:B------:R-:W-:Y:S01]  /*1bc0*/  UMOV UR52, UR4 ;  /* 0x0000000400347c82 */ /* 0x000fe20008000000 */
[----:B------:R-:W-:Y:S01]  /*1bd0*/  UMOV UR53, UR5 ;  /* 0x0000000500357c82 */ /* 0x000fe20008000000 */
        /* <DEDUP_REMOVED lines=16> */
[----:B------:R-:W-:Y:S01]  /*1ce0*/  IGMMA.64x16x32.S8.S8 R136, gdesc[UR40], R136, gsb0 ;  /* 0x00600000288879f1 */ /* 0x000fe20008041088 */
[----:B------:R-:W-:Y:S01]  /*1cf0*/  UIADD3 UR42, UR54, 0x182, URZ ;  /* 0x00000182362a7890 */ /* 0x000fe2000fffe03f */
[----:B------:R-:W-:Y:S01]  /*1d00*/  UMOV UR43, 0x40000040 ;  /* 0x40000040002b7882 */ /* 0x000fe20000000000 */
[----:B------:R-:W-:Y:S02]  /*1d10*/  WARPGROUP.DEPBAR.LE gsb0, 0x0 ;  /* 0x00008000000079c5 */ /* 0x000fe40000010000 */
[----:B------:R-:W-:-:S06]  /*1d20*/  WARPGROUP.ARRIVE ;  /* 0x00000000000079c5 */ /* 0x000fcc0000000000 */
[----:B------:R-:W-:Y:S01]  /*1d30*/  IGMMA.64x16x32.S8.S8 R128, gdesc[UR20], R128, gsb0 ;  /* 0x00600000148079f1 */ /* 0x000fe20008041080 */
        /* <DEDUP_REMOVED lines=92> */
[----:B------:R-:W-:Y:S01]  /*2300*/  UMOV UR18, UR6 ;  /* 0x0000000600127c82 */ /* 0x000fe20008000000 */
[----:B------:R-:W-:Y:S01]  /*2310*/  UMOV UR19, 0x40000040 ;  /* 0x4000004000137882 */ /* 0x000fe20000000000 */
[----:B------:R-:W-:Y:S01]  /*2320*/  UIADD3 UR6, UR54, 0x86, URZ ;  /* 0x0000008636067890 */ /* 0x000fe2000fffe03f */
        /* <DEDUP_REMOVED lines=500> */
[----:B------:R-:W-:Y:S01]  /*4270*/  UMOV UR10, UR14 ;  /* 0x0000000e000a7c82 */ /* 0x000fe20008000000 */
[----:B------:R-:W-:Y:S01]  /*4280*/  UMOV UR14, UR18 ;  /* 0x00000012000e7c82 */ /* 0x000fe20008000000 */
[----:B------:R-:W-:Y:S02]  /*4290*/  WARPGROUP.DEPBAR.LE gsb0, 0x0 ;  /* 0x00008000000079c5 */ /* 0x000fe40000010000 */
[----:B------:R-:W-:-:S06]  /*42a0*/  WARPGROUP.ARRIVE ;  /* 0x00000000000079c5 */ /* 0x000fcc0000000000 */
[----:B------:R-:W-:Y:S01]  /*42b0*/  IGMMA.64x16x32.S8.S8 R128, gdesc[UR4], R128, gsb0 ;  /* 0x00600000048079f1 */ /* 0x000fe20008041080 */
[----:B------:R-:W-:Y:S01]  /*42c0*/  UIADD3 UR6, UR54, 0x986, URZ ;  /* 0x0000098636067890 */ /* 0x000fe2000fffe03f */
[----:B------:R-:W-:-:S06]  /*42d0*/  UMOV UR7, 0x40000040 ;  /* 0x4000004000077882 */ /* 0x000fcc0000000000 */
[----:B------:R-:W-:Y:S01]  /*42e0*/  UMOV UR18, UR6 ;  /* 0x0000000600127c82 */ /* 0x000fe20008000000 */
[----:B------:R-:W-:Y:S01]  /*42f0*/  UIADD3 UR6, UR54, 0xd86, URZ ;  /* 0x00000d8636067890 */ /* 0x000fe2000fffe03f */
[----:B------:R-:W-:Y:S02]  /*4300*/  WARPGROUP.DEPBAR.LE gsb0, 0x0 ;  /* 0x00008000000079c5 */ /* 0x000fe40000010000 */
[----:B------:R-:W-:-:S06]  /*4310*/  WARPGROUP.ARRIVE ;  /* 0x00000000000079c5 */ /* 0x000fcc0000000000 */
[----:B------:R-:W-:Y:S01]  /*4320*/  IGMMA.64x16x32.S8.S8 R120, gdesc[UR8], R120, gsb0 ;  /* 0x00600000087879f1 */ /* 0x000fe20008041078 */
[----:B------:R-:W-:Y:S02]  /*4330*/  UIADD3 UR8, UR54, 0xe06, URZ ;  /* 0x00000e0636087890 */ /* 0x000fe4000fffe03f */
[----:B------:R-:W-:-:S03]  /*4340*/  UIADD3 UR9, UR54, 0xe86, URZ ;  /* 0x00000e8636097890 */ /* 0x000fc6000fffe03f */
[----:B------:R-:W-:Y:S02]  /*4350*/  UMOV UR54, UR6 ;  /* 0x0000000600367c82 */ /* 0x000fe40008000000 */
[----:B------:R-:W-:Y:S01]  /*4360*/  UMOV UR6, UR8 ;  /* 0x0000000800067c82 */ /* 0x000fe20008000000 */
[----:B------:R-:W-:Y:S02]  /*4370*/  WARPGROUP.DEPBAR.LE gsb0, 0x0 ;  /* 0x00008000000079c5 */ /* 0x000fe40000010000 */
[----:B------:R-:W-:-:S06]  /*4380*/  WARPGROUP.ARRIVE ;  /* 0x00000000000079c5 */ /* 0x000fcc0000000000 */
[----:B------:R-:W-:Y:S03]  /*4390*/  IGMMA.64x16x32.S8.S8 R112, gdesc[UR12], R112, gsb0 ;  /* 0x006000000c7079f1 */ /* 0x000fe60008041070 */
        /* <DEDUP_REMOVED lines=29> */
[----:B------:R-:W-:Y:S01]  /*4570*/  IGMMA.64x16x32.S8.S8 R32, gdesc[UR4], R32, gsb0 ;  /* 0x00600000042079f1 */ /* 0x000fe20008041020 */
[----:B------:R-:W-:Y:S01]  /*4580*/  UMOV UR6, UR9 ;  /* 0x0000000900067c82 */ /* 0x000fe20008000000 */
[----:B------:R-:W-:Y:S01]  /*4590*/  UMOV UR7, 0x40000040 ;  /* 0x4000004000077882 */ /* 0x000fe20000000000 */
[----:B------:R-:W-:Y:S02]  /*45a0*/  WARPGROUP.DEPBAR.LE gsb0, 0x0 ;  /* 0x00008000000079c5 */ /* 0x000fe40000010000 */
[----:B------:R-:W-:-:S06]  /*45b0*/  WARPGROUP.ARRIVE ;  /* 0x00000000000079c5 */ /* 0x000fcc0000000000 */
[----:B------:R-:W-:Y:S03]  /*45c0*/  IGMMA.64x16x32.S8.S8 R24, gdesc[UR4], R24, gsb0 ;  /* 0x00600000041879f1 */ /* 0x000fe60008041018 */
[----:B------:R-:W-:Y:S02]  /*45d0*/  WARPGROUP.DEPBAR.LE gsb0, 0x0 ;  /* 0x00008000000079c5 */ /* 0x000fe40000010000 */
[----:B------:R-:W-:Y:S05]  /*45e0*/  @!P1 BRA `(.L_x_18) ;  /* 0x0000003000b89947 */ /* 0x000fea0003800000 */
[----:B------:R-:W-:Y:S02]  /*45f0*/  UIADD3 UR4, UR37, 0x1, URZ ;  /* 0x0000000125047890 */ /* 0x000fe4000fffe03f */
[----:B------:R-:W-:Y:S02]  /*4600*/  IMAD.U32 R3, RZ, RZ, UR37 ;  /* 0x00000025ff037e24 */ /* 0x000fe4000f8e00ff */
[----:B------:R-:W-:-:S04]  /*4610*/  UISETP.NE.AND UP0, UPT, UR4, 0x2, UPT ;  /* 0x000000020400788c */ /* 0x000fc8000bf05270 */
[----:B------:R-:W-:Y:S02]  /*4620*/  USEL UR5, URZ, 0x1, UP0 ;  /* 0x000000013f057887 */ /* 0x000fe40008000000 */
[----:B------:R-:W-:Y:S02]  /*4630*/  USEL UR4, UR4, URZ, UP0 ;  /* 0x0000003f04047287 */ /* 0x000fe40008000000 */
[----:B------:R-:W-:-:S06]  /*4640*/  ULOP3.LUT UR5, UR36, UR5, URZ, 0x3c, !UPT ;  /* 0x0000000524057292 */ /* 0x000fcc000f8e3c3f */
[----:B------:R-:W-:-:S07]  /*4650*/  IMAD.U32 R7, RZ, RZ, UR5 ;  /* 0x00000005ff077e24 */ /* 0x000fce000f8e00ff */
.L_x_25:
[----:B------:R-:W-:Y:S05]  /*4660*/  @!P0 BRA `(.L_x_19) ;  /* 0x0000000000048947 */ /* 0x000fea0003800000 */
[----:B------:R-:W-:Y:S01]  /*4670*/  BPT.TRAP 0x1 ;  /* 0x000000040000795c */ /* 0x000fe20000300000 */
.L_x_19:
[----:B------:R-:W3:Y:S01]  /*4680*/  S2UR UR6, SR_CgaCtaId ;  /* 0x00000000000679c3 */ /* 0x000ee20000008800 */
[----:B------:R-:W-:Y:S01]  /*4690*/  UMOV UR5, 0x400 ;  /* 0x0000040000057882 */ /* 0x000fe20000000000 */
[----:B01----:R-:W-:Y:S01]  /*46a0*/  IMAD.U32 R5, RZ, RZ, UR4 ;  /* 0x00000004ff057e24 */ /* 0x003fe2000f8e00ff */
[----:B------:R-:W-:Y:S01]  /*46b0*/  SHF.L.U32 R4, R7, 0x1f, RZ ;  /* 0x0000001f07047819 */ /* 0x000fe200000006ff */
[----:B---3--:R-:W-:-:S06]  /*46c0*/  ULEA UR5, UR6, UR5, 0x18 ;  /* 0x0000000506057291 */ /* 0x008fcc000f8ec03f */
[----:B------:R-:W-:-:S04]  /*46d0*/  IMAD.U32 R6, RZ, RZ, UR5 ;  /* 0x00000005ff067e24 */ /* 0x000fc8000f8e00ff */
[----:B------:R-:W-:-:S04]  /*46e0*/  IMAD R5, R5, 0x8, R6 ;  /* 0x0000000805057824 */ /* 0x000fc800078e0206 */
[----:B------:R0:W1:Y:S01]  /*46f0*/  SYNCS.PHASECHK.TRANS64.TRYWAIT P1, [R5+URZ], R4 ;  /* 0x00000004050075a7 */ /* 0x000062000802017f */
[----:B------:R-:W-:Y:S05]  /*4700*/  @!P0 BRA `(.L_x_20) ;  /* 0x0000000000048947 */ /* 0x000fea0003800000 */
[----:B------:R-:W-:Y:S01]  /*4710*/  BPT.TRAP 0x1 ;  /* 0x000000040000795c */ /* 0x000fe20000300000 */
.L_x_20:
[----:B-1----:R-:W-:Y:S05]  /*4720*/  @P1 BRA `(.L_x_21) ;  /* 0x0000000000081947 */ /* 0x002fea0003800000 */
[----:B------:R-:W1:Y:S02]  /*4730*/  SYNCS.PHASECHK.TRANS64.TRYWAIT P1, [R5+URZ], R4 ;  /* 0x00000004050075a7 */ /* 0x000e64000802017f */
[----:B-1----:R-:W-:Y:S05]  /*4740*/  @!P1 BRA `(.L_x_22) ;  /* 0x000000b400789947 */ /* 0x002fea0003800000 */
.L_x_21:
[----:B------:R-:W-:Y:S01]  /*4750*/  UIMAD UR6, UR4, 0xf00, UR56 ;  /* 0x00000f00040678a4 */ /* 0x000fe2000f8e0238 */
[----:B------:R-:W-:Y:S01]  /*4760*/  WARPGROUP.ARRIVE ;  /* 0x00000000000079c5 */ /* 0x000fe20000000000 */
[----:B------:R-:W-:Y:S01]  /*4770*/  ULEA UR8, UR4, UR39, 0xb ;  /* 0x0000002704087291 */ /* 0x000fe2000f8e583f */
[----:B------:R-:W-:Y:S01]  /*4780*/  UMOV UR9, 0x40000040 ;  /* 0x4000004000097882 */ /* 0x000fe20000000000 */
[----:B------:R-:W-:Y:S01]  /*4790*/  UMOV UR11, 0x40000040 ;  /* 0x40000040000b7882 */ /* 0x000fe20000000000 */
[----:B------:R-:W-:Y:S02]  /*47a0*/  UIADD3 UR14, UR6, 0x80, URZ ;  /* 0x00000080060e7890 */ /* 0x000fe4000fffe03f */
[----:B------:R-:W-:Y:S02]  /*47b0*/  UMOV UR10, UR6 ;  /* 0x00000006000a7c82 */ /* 0x000fe40008000000 */
[----:B------:R-:W-:Y:S01]  /*47c0*/  UMOV UR12, UR8 ;  /* 0x00000008000c7c82 */ /* 0x000fe20008000000 */
[----:B------:R-:W-:Y:S01]  /*47d0*/  UMOV UR13, UR9 ;  /* 0x00000009000d7c82 */ /* 0x000fe20008000000 */
[----:B------:R-:W-:Y:S01]  /*47e0*/  IGMMA.64x16x32.S8.S8 R136, gdesc[UR8], R136, gsb0 ;  /* 0x00600000088879f1 */ /* 0x000fe20008041088 */
[----:B------:R-:W-:Y:S01]  /*47f0*/  UMOV UR15, 0x40000040 ;  /* 0x40000040000f7882 */ /* 0x000fe20000000000 */
[----:B------:R-:W-:-:S02]  /*4800*/  UIADD3 UR5, UR6, 0x100, URZ ;  /* 0x0000010006057890 */ /* 0x000fc4000fffe03f */
[----:B------:R-:W-:Y:S02]  /*4810*/  UIADD3 UR7, UR6, 0x180, URZ ;  /* 0x0000018006077890 */ /* 0x000fe4000fffe03f */
[----:B------:R-:W-:Y:S02]  /*4820*/  UIADD3 UR16, UR6, 0x200, URZ ;  /* 0x0000020006107890 */ /* 0x000fe4000fffe03f */
[----:B------:R-:W-:Y:S02]  /*4830*/  UIADD3 UR22, UR6, 0x280, URZ ;  /* 0x0000028006167890 */ /* 0x000fe4000fffe03f */
[----:B------:R-:W-:Y:S02]  /*4840*/  UIADD3 UR23, UR6, 0x300, URZ ;  /* 0x0000030006177890 */ /* 0x000fe4000fffe03f */
[----:B------:R-:W-:Y:S02]  /*4850*/  UIADD3 UR24, UR6, 0x380, URZ ;  /* 0x0000038006187890 */ /* 0x000fe4000fffe03f */
[----:B------:R-:W-:-:S02]  /*4860*/  UIADD3 UR17, UR6, 0x400, URZ ;  /* 0x0000040006117890 */ /* 0x000fc4000fffe03f */
[----:B------:R-:W-:Y:S02]  /*4870*/  UIADD3 UR18, UR6, 0x480, URZ ;  /* 0x0000048006127890 */ /* 0x000fe4000fffe03f */
[----:B------:R-:W-:Y:S02]  /*4880*/  UIADD3 UR20, UR6, 0x500, URZ ;  /* 0x0000050006147890 */ /* 0x000fe4000fffe03f */
[----:B------:R-:W-:Y:S02]  /*4890*/  UIADD3 UR21, UR6, 0x580, URZ ;  /* 0x0000058006157890 */ /* 0x000fe4000fffe03f */
[----:B------:R-:W-:Y:S02]  /*48a0*/  UIADD3 UR19, UR6, 0x600, URZ ;  /* 0x0000060006137890 */ /* 0x000fe4000fffe03f */
[----:B------:R-:W-:Y:S02]  /*48b0*/  UIADD3 UR10, UR8, 0x2, URZ ;  /* 0x00000002080a7890 */ /* 0x000fe4000fffe03f */
[----:B------:R-:W-:-:S02]  /*48c0*/  UIADD3 UR11, UR6, 0x2, URZ ;  /* 0x00000002060b7890 */ /* 0x000fc4000fffe03f */
[----:B------:R-:W-:Y:S01]  /*48d0*/  UIADD3 UR26, UR6, 0x382, URZ ;  /* 0x00000382061a7890 */ /* 0x000fe2000fffe03f */
[----:B------:R-:W-:Y:S01]  /*48e0*/  UMOV UR27, 0x40000040 ;  /* 0x40000040001b7882 */ /* 0x000fe20000000000 */
[----:B------:R-:W-:Y:S02]  /*48f0*/  UIADD3 UR28, UR6, 0x582, URZ ;  /* 0x00000582061c7890 */ /* 0x000fe4000fffe03f */
[----:B------:R-:W-:Y:S01]  /*4900*/  UIADD3 UR30, UR6, 0x682, URZ ;  /* 0x00000682061e7890 */ /* 0x000fe2000fffe03f */
[----:B------:R-:W-:Y:S01]  /*4910*/  UMOV UR31, 0x40000040 ;  /* 0x40000040001f7882 */ /* 0x000fe20000000000 */
[----:B------:R-:W-:Y:S02]  /*4920*/  WARPGROUP.DEPBAR.LE gsb0, 0x0 ;  /* 0x00008000000079c5 */ /* 0x000fe40000010000 */
[----:B------:R-:W-:-:S06]  /*4930*/  WARPGROUP.ARRIVE ;  /* 0x00000000000079c5 */ /* 0x000fcc0000000000 */
[----:B------:R-:W-:Y:S01]  /*4940*/  IGMMA.64x16x32.S8.S8 R128, gdesc[UR12], R128, gsb0 ;  /* 0x006000000c8079f1 */ /* 0x000fe20008041080 */
[----:B------:R-:W-:Y:S01]  /*4950*/  UMOV UR12, UR8 ;  /* 0x00000008000c7c82 */ /* 0x000fe20008000000 */
[----:B------:R-:W-:Y:S01]  /*4960*/  UMOV UR13, UR9 ;  /* 0x00000009000d7c82 */ /* 0x000fe20008000000 */
[----:B------:R-:W-:Y:S01]  /*4970*/  UMOV UR14, UR5 ;  /* 0x00000005000e7c82 */ /* 0x000fe20008000000 */
[----:B------:R-:W-:Y:S01]  /*4980*/  UMOV UR15, 0x40000040 ;  /* 0x40000040000f7882 */ /* 0x000fe20000000000 */
[----:B------:R-:W-:Y:S01]  /*4990*/  UIADD3 UR5, UR6, 0x700, URZ ;  /* 0x0000070006057890 */ /* 0x000fe2000fffe03f */
        /* <DEDUP_REMOVED lines=94> */
[----:B------:R-:W-:Y:S02]  /*4f80*/  UIADD3 UR5, UR6, 0x402, URZ ;  /* 0x0000040206057890 */ /* 0x000fe4000fffe03f */
[----:B------:R-:W-:Y:S01]  /*4f90*/  UIADD3 UR9, UR6, 0x4, URZ ;  /* 0x0000000406097890 */ /* 0x000fe2000fffe03f */
[----:B------:R-:W-:Y:S02]  /*4fa0*/  WARPGROUP.DEPBAR.LE gsb0, 0x0 ;  /* 0x00008000000079c5 */ /* 0x000fe40000010000 */
[----:B------:R-:W-:-:S06]  /*4fb0*/  WARPGROUP.ARRIVE ;  /* 0x00000000000079c5 */ /* 0x000fcc0000000000 */
[----:B------:R-:W-:Y:S01]  /*4fc0*/  IGMMA.64x16x32.S8.S8 R24, gdesc[UR12], R24, gsb0 ;  /* 0x006000000c1879f1 */ /* 0x000fe20008041018 */
[----:B------:R-:W-:Y:S01]  /*4fd0*/  UMOV UR12, UR10 ;  /* 0x0000000a000c7c82 */ /* 0x000fe20008000000 */
[----:B------:R-:W-:Y:S01]  /*4fe0*/  UMOV UR13, 0x40000040 ;  /* 0x40000040000d7882 */ /* 0x000fe20000000000 */
[----:B------:R-:W-:Y:S01]  /*4ff0*/  UMOV UR14, UR11 ;  /* 0x0000000b000e7c82 */ /* 0x000fe20008000000 */
[----:B------:R-:W-:Y:S01]  /*5000*/  UMOV UR15, 0x40000040 ;  /* 0x40000040000f7882 */ /* 0x000fe20000000000 */
[----:B------:R-:W-:Y:S01]  /*5010*/  UMOV UR21, UR13 ;  /* 0x0000000d00157c82 */ /* 0x000fe20008000000 */
[----:B------:R-:W-:Y:S01]  /*5020*/  UMOV UR25, UR13 ;  /* 0x0000000d00197c82 */ /* 0x000fe20008000000 */
[----:B------:R-:W-:Y:S01]  /*5030*/  UIADD3 UR10, UR6, 0x482, URZ ;  /* 0x00000482060a7890 */ /* 0x000fe2000fffe03f */
[----:B------:R-:W-:Y:S01]  /*5040*/  UMOV UR29, UR13 ;  /* 0x0000000d001d7c82 */ /* 0x000fe20008000000 */
[----:B------:R-:W-:Y:S01]  /*5050*/  UIADD3 UR11, UR6, 0x184, URZ ;  /* 0x00000184060b7890 */ /* 0x000fe2000fffe03f */
[----:B------:R-:W-:-:S02]  /*5060*/  WARPGROUP.DEPBAR.LE gsb0, 0x0 ;  /* 0x00008000000079c5 */ /* 0x000fc40000010000 */
        /* <DEDUP_REMOVED lines=8> */
[----:B------:R-:W-:Y:S01]  /*50f0*/  UMOV UR14, UR17 ;  /* 0x00000011000e7c82 */ /* 0x000fe20008000000 */
[----:B------:R-:W-:Y:S01]  /*5100*/  UMOV UR15, 0x40000040 ;  /* 0x40000040000f7882 */ /* 0x000fe20000000000 */
[----:B------:R-:W-:Y:S01]  /*5110*/  UMOV UR17, UR13 ;  /* 0x0000000d00117c82 */ /* 0x000fe20008000000 */
        /* <DEDUP_REMOVED lines=21> */
[----:B------:R-:W-:Y:S02]  /*5270*/  UIADD3 UR20, UR6, 0x702, URZ ;  /* 0x0000070206147890 */ /* 0x000fe4000fffe03f */
[----:B------:R-:W-:Y:S01]  /*5280*/  UIADD3 UR21, UR6, 0x204, URZ ;  /* 0x0000020406157890 */ /* 0x000fe2000fffe03f */
        /* <DEDUP_REMOVED lines=32> */
[----:B------:R-:W-:Y:S02]  /*5490*/  WARPGROUP.DEPBAR.LE gsb0, 0x0 ;  /* 0x00008000000079c5 */ /* 0x000fe40000010000 */
[----:B------:R-:W-:-:S06]  /*54a0*/  WARPGROUP.ARRIVE ;  /* 0x00000000000079c5 */ /* 0x000fcc0000000000 */
[----:B------:R-:W-:Y:S01]  /*54b0*/  IGMMA.64x16x32.S8.S8 R40, gdesc[UR16], R40, gsb0 ;  /* 0x00600000102879f1 */ /* 0x000fe20008041028 */
[----:B------:R-:W-:Y:S02]  /*54c0*/  UIADD3 UR16, UR6, 0x284, URZ ;  /* 0x0000028406107890 */ /* 0x000fe4000fffe03f */
[----:B------:R-:W-:Y:S02]  /*54d0*/  UIADD3 UR17, UR6, 0x304, URZ ;  /* 0x0000030406117890 */ /* 0x000fe4000fffe03f */
        /* <DEDUP_REMOVED lines=465> */
[----:B------:R-:W-:Y:S01]  /*71f0*/  UMOV UR9, 0x40000040 ;  /* 0x4000004000097882 */ /* 0x000fe20000000000 */
[----:B------:R-:W-:Y:S02]  /*7200*/  WARPGROUP.DEPBAR.LE gsb0, 0x0 ;  /* 0x00008000000079c5 */ /* 0x000fe40000010000 */
[----:B------:R-:W-:-:S06]  /*7210*/  WARPGROUP.ARRIVE ;  /* 0x00000000000079c5 */ /* 0x000fcc0000000000 */
[----:B------:R-:W-:Y:S01]  /*7220*/  IGMMA.64x16x32.S8.S8 R24, gdesc[UR12], R24, gsb0 ;  /* 0x006000000c1879f1 */ /* 0x000fe20008041018 */
[----:B------:R-:W-:Y:S02]  /*7230*/  UIADD3 UR12, UR6, 0x906, URZ ;  /* 0x00000906060c7890 */ /* 0x000fe4000fffe03f */
        /* <DEDUP_REMOVED lines=86> */
[----:B------:R-:W-:Y:S01]  /*77a0*/  BPT.TRAP 0x1 ;  /* 0x000000040000795c */ /* 0x000fe20000300000 */
.L_x_23:
[----:B01----:R-:W-:Y:S01]  /*77b0*/  IMAD R4, R3, 0x8, R6 ;  /* 0x0000000803047824 */ /* 0x003fe200078e0206 */
[----:B------:R-:W-:-:S03]  /*77c0*/  ISETP.GT.U32.AND P1, PT, R19, 0x1, PT ;  /* 0x000000011300780c */ /* 0x000fc60003f24070 */
[----:B------:R-:W-:-:S05]  /*77d0*/  VIADD R4, R4, 0x10 ;  /* 0x0000001004047836 */ /* 0x000fca0000000000 */
[----:B------:R-:W-:-:S04]  /*77e0*/  PRMT R4, RZ, 0x654, R4 ;  /* 0x00000654ff047816 */ /* 0x000fc80000000004 */
[----:B------:R0:W-:Y:S01]  /*77f0*/  SYNCS.ARRIVE.TRANS64.RED.A1T0 RZ, [R4+URZ], RZ ;  /* 0x000000ff04ff79a7 */ /* 0x0001e2000810043f */
[----:B------:R-:W-:Y:S05]  /*7800*/  @P1 BRA `(.L_x_24) ;  /* 0x0000000000041947 */ /* 0x000fea0003800000 */
[----:B------:R-:W-:Y:S01]  /*7810*/  BPT.TRAP 0x1 ;  /* 0x000000040000795c */ /* 0x000fe20000300000 */
.L_x_24:
[----:B------:R-:W-:Y:S01]  /*7820*/  UIADD3 UR4, UR4, 0x1, URZ ;  /* 0x0000000104047890 */ /* 0x000fe2000fffe03f */
[C---:B------:R-:W-:Y:S01]  /*7830*/  ISETP.GT.AND P2, PT, R0.reuse, 0x1, PT ;  /* 0x000000010000780c */ /* 0x040fe20003f44270 */
[----:B------:R-:W-:Y:S02]  /*7840*/  VIADD R3, R3, 0x1 ;  /* 0x0000000103037836 */ /* 0x000fe40000000000 */
[----:B------:R-:W-:Y:S01]  /*7850*/  UISETP.NE.AND UP0, UPT, UR4, 0x2, UPT ;  /* 0x000000020400788c */ /* 0x000fe2000bf05270 */
[----:B------:R-:W-:Y:S02]  /*7860*/  VIADD R0, R0, 0xffffffff ;  /* 0xffffffff00007836 */ /* 0x000fe40000000000 */
[C---:B------:R-:W-:Y:S01]  /*7870*/  ISETP.NE.AND P1, PT, R3.reuse, 0x2, PT ;  /* 0x000000020300780c */ /* 0x040fe20003f25270 */
[----:B------:R-:W-:Y:S02]  /*7880*/  USEL UR5, URZ, 0x1, UP0 ;  /* 0x000000013f057887 */ /* 0x000fe40008000000 */
[----:B------:R-:W-:Y:S01]  /*7890*/  USEL UR4, UR4, URZ, UP0 ;  /* 0x0000003f04047287 */ /* 0x000fe20008000000 */
[----:B------:R-:W-:-:S03]  /*78a0*/  SEL R3, R3, RZ, P1 ;  /* 0x000000ff03037207 */ /* 0x000fc60000800000 */
[----:B------:R-:W-:Y:S01]  /*78b0*/  LOP3.LUT R7, R7, UR5, RZ, 0x3c, !PT ;  /* 0x0000000507077c12 */ /* 0x000fe2000f8e3cff */
[----:B------:R-:W-:Y:S07]  /*78c0*/  @P2 BRA `(.L_x_25) ;  /* 0xffffffcc00642947 */ /* 0x000fee000383ffff */
.L_x_18:
[----:B------:R-:W3:Y:S02]  /*78d0*/  LDC R0, c[0x0][0x28c] ;  /* 0x0000a300ff007b82 */ /* 0x000ee40000000800 */
[----:B---3--:R-:W-:-:S13]  /*78e0*/  ISETP.GE.AND P1, PT, R0, 0x1, PT ;  /* 0x000000010000780c */ /* 0x008fda0003f26270 */
[----:B------:R-:W-:Y:S05]  /*78f0*/  @!P1 BRA `(.L_x_26) ;  /* 0x0000000000389947 */ /* 0x000fea0003800000 */
[----:B------:R-:W-:Y:S05]  /*7900*/  @!P0 BRA `(.L_x_27) ;  /* 0x0000000000048947 */ /* 0x000fea0003800000 */
[----:B------:R-:W-:Y:S01]  /*7910*/  BPT.TRAP 0x1 ;  /* 0x000000040000795c */ /* 0x000fe20000300000 */
.L_x_27:
[----:B------:R-:W-:Y:S01]  /*7920*/  UISETP.LT.AND UP0, UPT, UR38, 0x1, UPT ;  /* 0x000000012600788c */ /* 0x000fe2000bf01270 */
[----:B------:R-:W-:-:S03]  /*7930*/  ISETP.GT.U32.AND P0, PT, R19, 0x1, PT ;  /* 0x000000011300780c */ /* 0x000fc60003f04070 */
[----:B------:R-:W-:-:S04]  /*7940*/  USEL UR4, UR38, 0x1, UP0 ;  /* 0x0000000126047887 */ /* 0x000fc80008000000 */
[----:B------:R-:W-:-:S04]  /*7950*/  UIADD3 UR4, UR37, UR38, -UR4 ;  /* 0x0000002625047290 */ /* 0x000fc8000fffe804 */
[----:B------:R-:W-:-:S04]  /*7960*/  USHF.L.U32 UR4, UR4, 0x3, URZ ;  /* 0x0000000304047899 */ /* 0x000fc8000800063f */
[----:B------:R-:W-:-:S06]  /*7970*/  ULOP3.LUT UR4, UR4, 0x8, URZ, 0xc0, !UPT ;  /* 0x0000000804047892 */ /* 0x000fcc000f8ec03f */
[----:B------:R-:W-:-:S05]  /*7980*/  IMAD.U32 R3, RZ, RZ, UR4 ;  /* 0x00000004ff037e24 */ /* 0x000fca000f8e00ff */
[----:B------:R-:W-:-:S04]  /*7990*/  IADD3 R0, R6, 0x10, R3 ;  /* 0x0000001006007810 */ /* 0x000fc80007ffe003 */
[----:B------:R-:W-:-:S04]  /*79a0*/  PRMT R0, RZ, 0x654, R0 ;  /* 0x00000654ff007816 */ /* 0x000fc80000000000 */
[----:B------:R3:W-:Y:S01]  /*79b0*/  SYNCS.ARRIVE.TRANS64.RED.A1T0 RZ, [R0+URZ], RZ ;  /* 0x000000ff00ff79a7 */ /* 0x0007e2000810043f */
[----:B------:R-:W-:Y:S05]  /*79c0*/  @P0 BRA `(.L_x_26) ;  /* 0x0000000000040947 */ /* 0x000fea0003800000 */
[----:B------:R-:W-:Y:S01]  /*79d0*/  BPT.TRAP 0x1 ;  /* 0x000000040000795c */ /* 0x000fe20000300000 */
.L_x_26:
[----:B------:R-:W4:Y:S01]  /*79e0*/  LDC R7, c[0x0][0x288] ;  /* 0x0000a200ff077b82 */ /* 0x000f220000000800 */
[--C-:B---3--:R-:W-:Y:S01]  /*79f0*/  SHF.R.U32.HI R0, RZ, 0x7, R18.reuse ;  /* 0x00000007ff007819 */ /* 0x108fe20000011612 */
[----:B------:R-:W-:Y:S01]  /*7a00*/  UIADD3 UR37, UR38, UR37, URZ ;  /* 0x0000002526257290 */ /* 0x000fe2000fffe03f */
[----:B01----:R-:W-:Y:S01]  /*7a10*/  LOP3.LUT R4, R18, 0x60, RZ, 0xc0, !PT ;  /* 0x0000006012047812 */ /* 0x003fe200078ec0ff */
[----:B------:R-:W-:Y:S01]  /*7a20*/  IMAD R23, R23, 0xf0, RZ ;  /* 0x000000f017177824 */ /* 0x000fe200078e02ff */
[----:B------:R-:W-:Y:S01]  /*7a30*/  LOP3.LUT R0, R0, 0x1, RZ, 0xc0, !PT ;  /* 0x0000000100007812 */ /* 0x000fe200078ec0ff */
[----:B------:R-:W-:Y:S01]  /*7a40*/  USHF.R.U32.HI UR4, URZ, 0x1, UR37 ;  /* 0x000000013f047899 */ /* 0x000fe20008011625 */
[----:B------:R-:W-:Y:S01]  /*7a50*/  SHF.R.U32.HI R3, RZ, 0x2, R18 ;  /* 0x00000002ff037819 */ /* 0x000fe20000011612 */
[----:B------:R-:W-:Y:S01]  /*7a60*/  IMAD.SHL.U32 R8, R18, 0x2, RZ ;  /* 0x0000000212087824 */ /* 0x000fe200078e00ff */
[----:B------:R-:W-:Y:S01]  /*7a70*/  SHF.R.U32.HI R6, RZ, 0x1, R4 ;  /* 0x00000001ff067819 */ /* 0x000fe20000011604 */
[----:B------:R-:W-:Y:S01]  /*7a80*/  IMAD.SHL.U32 R4, R0, 0x40, RZ ;  /* 0x0000004000047824 */ /* 0x000fe200078e00ff */
[----:B------:R-:W-:Y:S01]  /*7a90*/  LOP3.LUT R3, R3, 0x7, RZ, 0xc0, !PT ;  /* 0x0000000703037812 */ /* 0x000fe200078ec0ff */
[----:B------:R-:W-:Y:S01]  /*7aa0*/  ULOP3.LUT UR4, UR4, 0x1, URZ, 0xc0, !UPT ;  /* 0x0000000104047892 */ /* 0x000fe2000f8ec03f */
[----:B------:R-:W-:Y:S01]  /*7ab0*/  SHF.R.S32.HI R14, RZ, 0x1f, R22 ;  /* 0x0000001fff0e7819 */ /* 0x000fe20000011416 */
[----:B------:R-:W-:Y:S01]  /*7ac0*/  ULDC UR8, c[0x0][0x284] ;  /* 0x0000a10000087ab9 */ /* 0x000fe20000000800 */
[--C-:B------:R-:W-:Y:S01]  /*7ad0*/  IADD3 R5, RZ, -R6, -R3.reuse ;  /* 0x80000006ff057210 */ /* 0x100fe20007ffe803 */
[----:B------:R-:W-:Y:S01]  /*7ae0*/  UISETP.GT.U32.AND UP1, UPT, UR37, 0x1, UPT ;  /* 0x000000012500788c */ /* 0x000fe2000bf24070 */
[----:B------:R-:W-:Y:S01]  /*7af0*/  LOP3.LUT R3, R4, 0x40, R3, 0xe2, !PT ;  /* 0x0000004004037812 */ /* 0x000fe200078ee203 */
[----:B------:R-:W-:Y:S01]  /*7b00*/  UISETP.NE.U32.AND UP0, UPT, UR4, 0x1, UPT ;  /* 0x000000010400788c */ /* 0x000fe2000bf05070 */
[----:B------:R-:W-:Y:S01]  /*7b10*/  LOP3.LUT R4, R18, 0x3, RZ, 0xc0, !PT ;  /* 0x0000000312047812 */ /* 0x000fe200078ec0ff */
[----:B------:R-:W-:Y:S01]  /*7b20*/  ULDC.64 UR6, c[0x0][0x5d0] ;  /* 0x0001740000067ab9 */ /* 0x000fe20000000a00 */
[C---:B------:R-:W-:Y:S01]  /*7b30*/  LOP3.LUT R8, R23.reuse, 0x6, R8, 0xf8, !PT ;  /* 0x0000000617087812 */ /* 0x040fe200078ef808 */
[----:B------:R-:W-:Y:S01]  /*7b40*/  UISETP.LT.U32.AND UP1, UPT, UR38, 0x2, UP1 ;  /* 0x000000022600788c */ /* 0x000fe20008f21070 */
[----:B------:R-:W-:Y:S01]  /*7b50*/  IMAD R0, R0, -0x40, R5 ;  /* 0xffffffc000007824 */ /* 0x000fe200078e0205 */
[----:B----4-:R-:W-:Y:S01]  /*7b60*/  ISETP.GE.AND P0, PT, R23, R7, PT ;  /* 0x000000071700720c */ /* 0x010fe20003f06270 */
[----:B------:R-:W-:Y:S01]  /*7b70*/  IMAD R12, R4, -0x2, R7 ;  /* 0xfffffffe040c7824 */ /* 0x000fe200078e0207 */
[----:B------:R-:W-:Y:S01]  /*7b80*/  UISETP.GT.U32.AND UP0, UPT, UR38, 0x1, !UP0 ;  /* 0x000000012600788c */ /* 0x000fe2000c704070 */
[----:B------:R-:W-:Y:S01]  /*7b90*/  IMAD.SHL.U32 R7, R144, 0x80, RZ ;  /* 0x0000008090077824 */ /* 0x000fe200078e00ff */
[----:B------:R-:W-:Y:S01]  /*7ba0*/  SHF.R.S32.HI R9, RZ, 0x1f, R8 ;  /* 0x0000001fff097819 */ /* 0x000fe20000011408 */
[----:B------:R-:W-:Y:S01]  /*7bb0*/  IMAD R5, R14, UR6, RZ ;  /* 0x000000060e057c24 */ /* 0x000fe2000f8e02ff */
[----:B------:R-:W-:Y:S01]  /*7bc0*/  USEL UR5, URZ, 0x1, !UP1 ;  /* 0x000000013f057887 */ /* 0x000fe2000c800000 */
[----:B------:R-:W-:Y:S01]  /*7bd0*/  IMAD.WIDE R10, R144, 0x80, RZ ;  /* 0x00000080900a7825 */ /* 0x000fe200078e02ff */
[C---:B------:R-:W-:Y:S01]  /*7be0*/  ISETP.GE.OR P0, PT, R7.reuse, UR8, P0 ;  /* 0x0000000807007c0c */ /* 0x040fe20008706670 */
[----:B------:R-:W-:Y:S01]  /*7bf0*/  USEL UR4, URZ, 0x1, !UP0 ;  /* 0x000000013f047887 */ /* 0x000fe2000c000000 */
[----:B------:R-:W-:Y:S01]  /*7c00*/  IADD3 R0, -R7, UR8, R0 ;  /* 0x0000000807007c10 */ /* 0x000fe2000fffe100 */
[C---:B------:R-:W-:Y:S01]  /*7c10*/  IMAD R13, R22.reuse, UR7, R5 ;  /* 0x00000007160d7c24 */ /* 0x040fe2000f8e0205 */
[----:B------:R-:W-:Y:S01]  /*7c20*/  ULOP3.LUT UR37, UR37, 0x1, URZ, 0xc0, !UPT ;  /* 0x0000000125257892 */ /* 0x000fe2000f8ec03f */
[----:B------:R-:W-:Y:S01]  /*7c30*/  IMAD.WIDE.U32 R4, R22, UR6, R8 ;  /* 0x0000000616047c25 */ /* 0x000fe2000f8e0008 */
[----:B------:R-:W-:Y:S01]  /*7c40*/  ULOP3.LUT UR36, UR4, UR36, UR5, 0x96, !UPT ;  /* 0x0000002404247292 */ /* 0x000fe2000f8e9605 */
[----:B------:R-:W-:-:S02]  /*7c50*/  LOP3.LUT R153, R10, R3, R6, 0xfe, !PT ;  /* 0x000000030a997212 */ /* 0x000fc400078efe06 */
[----:B------:R-:W-:Y:S02]  /*7c60*/  IMAD.IADD R5, R5, 0x1, R13 ;  /* 0x0000000105057824 */ /* 0x000fe400078e020d */
[----:B------:R-:W-:Y:S02]  /*7c70*/  IMAD.IADD R3, R12, 0x1, -R23 ;  /* 0x000000010c037824 */ /* 0x000fe400078e0a17 */
[----:B------:R-:W-:Y:S01]  /*7c80*/  IMAD.MOV.U32 R144, RZ, RZ, -0x1 ;  /* 0xffffffffff907424 */ /* 0x000fe200078e00ff */
[----:B------:R-:W-:Y:S06]  /*7c90*/  @P0 BRA `(.L_x_28) ;  /* 0x0000006000f00947 */ /* 0x000fec0003800000 */
[----:B------:R-:W0:Y:S01]  /*7ca0*/  LDC.64 R12, c[0x0][0x5c8] ;  /* 0x00017200ff0c7b82 */ /* 0x000e220000000a00 */
[----:B------:R-:W-:Y:S01]  /*7cb0*/  ULDC.64 UR4, c[0x0][0x5c0] ;  /* 0x0001700000047ab9 */ /* 0x000fe20000000a00 */
[----:B------:R-:W-:Y:S01]  /*7cc0*/  BSSY B0, `(.L_x_28) ;  /* 0x0000639000007945 */ /* 0x000fe20003800000 */
[-C--:B0-----:R-:W-:Y:S02]  /*7cd0*/  IMAD R6, R11, R12.reuse, RZ ;  /* 0x0000000c0b067224 */ /* 0x081fe400078e02ff */
[----:B------:R-:W-:-:S04]  /*7ce0*/  IMAD.WIDE.U32 R4, R153, R12, R4 ;  /* 0x0000000c99047225 */ /* 0x000fc800078e0004 */
[----:B------:R-:W-:Y:S01]  /*7cf0*/  IMAD R7, R153, R13, R6 ;  /* 0x0000000d99077224 */ /* 0x000fe200078e0206 */
[----:B------:R-:W-:-:S03]  /*7d00*/  IADD3 R4, P0, R4, UR4, RZ ;  /* 0x0000000404047c10 */ /* 0x000fc6000ff1e0ff */
[----:B------:R-:W-:Y:S01]  /*7d10*/  IMAD.IADD R7, R5, 0x1, R7 ;  /* 0x0000000105077824 */ /* 0x000fe200078e0207 */
[----:B------:R-:W-:-:S04]  /*7d20*/  LEA R6, P1, R12, R4, 0x3 ;  /* 0x000000040c067211 */ /* 0x000fc800078218ff */
[----:B------:R-:W-:Y:S02]  /*7d30*/  IADD3.X R5, R7, UR5, RZ, P0, !PT ;  /* 0x0000000507057c10 */ /* 0x000fe400087fe4ff */
[----:B-----5:R-:W-:Y:S02]  /*7d40*/  ISETP.NE.AND P0, PT, R146, RZ, PT ;  /* 0x000000ff9200720c */ /* 0x020fe40003f05270 */
[----:B------:R-:W-:-:S11]  /*7d50*/  LEA.HI.X R7, R12, R5, R13, 0x3, P1 ;  /* 0x000000050c077211 */ /* 0x000fd600008f1c0d */
[----:B------:R-:W-:Y:S05]  /*7d60*/  @!P0 BRA `(.L_x_29) ;  /* 0x0000004800288947 */ /* 0x000fea0003800000 */
[----:B------:R-:W0:Y:S01]  /*7d70*/  LDC.64 R148, c[0x0][0x5b0] ;  /* 0x00016c00ff947b82 */ /* 0x000e220000000a00 */
[----:B------:R-:W-:Y:S01]  /*7d80*/  ULDC.64 UR4, c[0x0][0x5b8] ;  /* 0x00016e0000047ab9 */ /* 0x000fe20000000a00 */
[----:B------:R-:W-:Y:S01]  /*7d90*/  ISETP.GE.AND P3, PT, R3, 0x1, PT ;  /* 0x000000010300780c */ /* 0x000fe20003f66270 */
[----:B------:R-:W-:Y:S01]  /*7da0*/  IMAD R13, R14, UR4, RZ ;  /* 0x000000040e0d7c24 */ /* 0x000fe2000f8e02ff */
[----:B------:R-:W-:Y:S01]  /*7db0*/  BSSY B1, `(.L_x_30) ;  /* 0x000000e000017945 */ /* 0x000fe20003800000 */
[----:B------:R-:W-:Y:S01]  /*7dc0*/  IMAD.WIDE.U32 R20, R22, UR4, R8 ;  /* 0x0000000416147c25 */ /* 0x000fe2000f8e0008 */
[----:B------:R-:W-:Y:S02]  /*7dd0*/  ISETP.LT.OR P1, PT, R0, 0x1, !P3 ;  /* 0x000000010000780c */ /* 0x000fe40005f21670 */
[----:B------:R-:W1:Y:S01]  /*7de0*/  LDC.64 R150, c[0x0][0x5a8] ;  /* 0x00016a00ff967b82 */ /* 0x000e620000000a00 */
[----:B------:R-:W-:Y:S02]  /*7df0*/  IMAD R13, R22, UR5, R13 ;  /* 0x00000005160d7c24 */ /* 0x000fe4000f8e020d */
[----:B------:R-:W-:-:S02]  /*7e00*/  IMAD.MOV.U32 R14, RZ, RZ, R20 ;  /* 0x000000ffff0e7224 */ /* 0x000fc400078e0014 */
[----:B------:R-:W-:Y:S02]  /*7e10*/  IMAD.IADD R15, R21, 0x1, R13 ;  /* 0x00000001150f7824 */ /* 0x000fe400078e020d */
[-C--:B0-----:R-:W-:Y:S02]  /*7e20*/  IMAD R10, R11, R148.reuse, RZ ;  /* 0x000000940b0a7224 */ /* 0x081fe400078e02ff */
[----:B------:R-:W-:-:S04]  /*7e30*/  IMAD.WIDE.U32 R8, R153, R148, R14 ;  /* 0x0000009499087225 */ /* 0x000fc800078e000e */
[----:B------:R-:W-:Y:S01]  /*7e40*/  IMAD R23, R153, R149, R10 ;  /* 0x0000009599177224 */ /* 0x000fe200078e020a */
[----:B-1----:R-:W-:-:S04]  /*7e50*/  IADD3 R8, P0, R8, R150, RZ ;  /* 0x0000009608087210 */ /* 0x002fc80007f1e0ff */
[----:B------:R-:W-:Y:S01]  /*7e60*/  IADD3.X R9, R151, R9, R23, P0, !PT ;  /* 0x0000000997097210 */ /* 0x000fe200007fe417 */
[----:B------:R-:W-:Y:S08]  /*7e70*/  @P1 BRA `(.L_x_31) ;  /* 0x0000000000041947 */ /* 0x000ff00003800000 */
[----:B--2---:R0:W5:Y:S02]  /*7e80*/  LDG.E.U8 R147, desc[UR58][R8.64] ;  /* 0x0000003a08937981 */ /* 0x004164000c1e1100 */
.L_x_31:
[----:B------:R-:W-:Y:S05]  /*7e90*/  BSYNC B1 ;  /* 0x0000000000017941 */ /* 0x000fea0003800000 */
.L_x_30:
[----:B-----5:R-:W-:Y:S01]  /*7ea0*/  LOP3.LUT R12, R147, 0xffff, RZ, 0xc0, !PT ;  /* 0x0000ffff930c7812 */ /* 0x020fe200078ec0ff */
[----:B------:R-:W-:Y:S01]  /*7eb0*/  IMAD.SHL.U32 R10, R148, 0x8, RZ ;  /* 0x00000008940a7824 */ /* 0x000fe200078e00ff */
[----:B------:R-:W-:Y:S01]  /*7ec0*/  ISETP.GE.AND P2, PT, R3, 0x2, PT ;  /* 0x000000020300780c */ /* 0x000fe20003f46270 */
[----:B------:R-:W-:Y:S01]  /*7ed0*/  BSSY B1, `(.L_x_32) ;  /* 0x000000e000017945 */ /* 0x000fe20003800000 */
[----:B------:R-:W-:Y:S02]  /*7ee0*/  PRMT R13, R12, 0x8880, RZ ;  /* 0x000088800c0d7816 */ /* 0x000fe400000000ff */
[----:B------:R-:W-:Y:S02]  /*7ef0*/  ISETP.LT.OR P0, PT, R0, 0x1, !P2 ;  /* 0x000000010000780c */ /* 0x000fe40005701670 */
[----:B------:R-:W-:Y:S01]  /*7f00*/  SHF.L.U64.HI R11, R148, 0x3, R149 ;  /* 0x00000003940b7819 */ /* 0x000fe20000010295 */
[----:B------:R-:W-:-:S04]  /*7f10*/  IMAD R12, R13, R146, RZ ;  /* 0x000000920d0c7224 */ /* 0x000fc800078e02ff */
[----:B------:R-:W-:Y:S02]  /*7f20*/  @!P1 IMAD R13, R136, R145, R12 ;  /* 0x00000091880d9224 */ /* 0x000fe400078e020c */
[----:B------:R-:W-:-:S03]  /*7f30*/  IMAD.WIDE.U32 R10, R153, R148, R10 ;  /* 0x00000094990a7225 */ /* 0x000fc600078e000a */
[----:B------:R1:W-:Y:S01]  /*7f40*/  @!P1 STG.E.U8 desc[UR58][R4.64], R13 ;  /* 0x0000000d04009986 */ /* 0x0003e2000c10113a */
[----:B------:R-:W-:Y:S01]  /*7f50*/  IADD3 R10, P4, P5, R20, R150, R10 ;  /* 0x00000096140a7210 */ /* 0x000fe20007d9e00a */
[----:B------:R-:W-:Y:S01]  /*7f60*/  IMAD.IADD R20, R23, 0x1, R11 ;  /* 0x0000000117147824 */ /* 0x000fe200078e020b */
[----:B------:R-:W-:Y:S11]  /*7f70*/  @P0 BRA `(.L_x_33) ;  /* 0x00000000000c0947 */ /* 0x000ff60003800000 */
[----:B--2---:R-:W1:Y:S02]  /*7f80*/  LDG.E.U8 R147, desc[UR58][R8.64+0x1] ;  /* 0x0000013a08937981 */ /* 0x004e64000c1e1100 */
[----:B-1----:R-:W-:-:S05]  /*7f90*/  PRMT R13, R147, 0x8880, RZ ;  /* 0x00008880930d7816 */ /* 0x002fca00000000ff */
[----:B------:R-:W-:-:S07]  /*7fa0*/  IMAD R12, R13, R146, RZ ;  /* 0x000000920d0c7224 */ /* 0x000fce00078e02ff */
.L_x_33:
[----:B------:R-:W-:Y:S05]  /*7fb0*/  BSYNC B1 ;  /* 0x0000000000017941 */ /* 0x000fea0003800000 */
.L_x_32:
[C---:B------:R-:W-:Y:S01]  /*7fc0*/  ISETP.LT.OR P3, PT, R0.reuse, 0x9, !P3 ;  /* 0x000000090000780c */ /* 0x040fe20005f61670 */
[----:B------:R-:W-:Y:S01]  /*7fd0*/  @!P0 IMAD R137, R137, R145, R12 ;  /* 0x0000009189898224 */ /* 0x000fe200078e020c */
[----:B------:R-:W-:Y:S01]  /*7fe0*/  ISETP.GE.AND P1, PT, R3, 0x9, PT ;  /* 0x000000090300780c */ /* 0x000fe20003f26270 */
[----:B------:R-:W-:Y:S01]  /*7ff0*/  BSSY B1, `(.L_x_34) ;  /* 0x000000b000017945 */ /* 0x000fe20003800000 */
[----:B------:R-:W-:Y:S02]  /*8000*/  IADD3.X R11, R15, R151, R20, P4, P5 ;  /* 0x000000970f0b7210 */ /* 0x000fe400027ea414 */
[----:B------:R3:W-:Y:S01]  /*8010*/  @!P0 STG.E.U8 desc[UR58][R4.64+0x1], R137 ;  /* 0x0000018904008986 */ /* 0x0007e2000c10113a */
[----:B------:R-:W-:Y:S02]  /*8020*/  ISETP.GE.AND P0, PT, R3, 0xa, PT ;  /* 0x0000000a0300780c */ /* 0x000fe40003f06270 */
[C---:B------:R-:W-:Y:S02]  /*8030*/  ISETP.LT.OR P2, PT, R0.reuse, 0x9, !P2 ;  /* 0x000000090000780c */ /* 0x040fe40005741670 */
[----:B------:R-:W-:-:S02]  /*8040*/  ISETP.LT.OR P5, PT, R0, 0x1, !P1 ;  /* 0x000000010000780c */ /* 0x000fc40004fa1670 */
[----:B------:R-:W-:Y:S01]  /*8050*/  ISETP.LT.OR P4, PT, R0, 0x1, !P0 ;  /* 0x000000010000780c */ /* 0x000fe20004781670 */
[----:B------:R-:W-:-:S12]  /*8060*/  @P3 BRA `(.L_x_35) ;  /* 0x00000000000c3947 */ /* 0x000fd80003800000 */
[----:B--2---:R-:W1:Y:S02]  /*8070*/  LDG.E.U8 R147, desc[UR58][R10.64] ;  /* 0x0000003a0a937981 */ /* 0x004e64000c1e1100 */
[----:B-1----:R-:W-:-:S05]  /*8080*/  PRMT R13, R147, 0x8880, RZ ;  /* 0x00008880930d7816 */ /* 0x002fca00000000ff */
[----:B------:R-:W-:-:S07]  /*8090*/  IMAD R12, R13, R146, RZ ;  /* 0x000000920d0c7224 */ /* 0x000fce00078e02ff */
.L_x_35:
[----:B------:R-:W-:Y:S05]  /*80a0*/  BSYNC B1 ;  /* 0x0000000000017941 */ /* 0x000fea0003800000 */
.L_x_34:
[----:B-1----:R-:W-:Y:S01]  /*80b0*/  @!P3 IMAD R13, R138, R145, R12 ;  /* 0x000000918a0db224 */ /* 0x002fe200078e020c */
[----:B------:R-:W-:Y:S04]  /*80c0*/  BSSY B1, `(.L_x_36) ;  /* 0x0000006000017945 */ /* 0x000fe80003800000 */
[----:B------:R1:W-:Y:S01]  /*80d0*/  @!P3 STG.E.U8 desc[UR58][R6.64], R13 ;  /* 0x0000000d0600b986 */ /* 0x0003e2000c10113a */
[----:B------:R-:W-:Y:S05]  /*80e0*/  @P2 BRA `(.L_x_37) ;  /* 0x00000000000c2947 */ /* 0x000fea0003800000 */
[----:B--2---:R-:W1:Y:S02]  /*80f0*/  LDG.E.U8 R147, desc[UR58][R10.64+0x1] ;  /* 0x0000013a0a937981 */ /* 0x004e64000c1e1100 */
[----:B-1----:R-:W-:-:S05]  /*8100*/  PRMT R13, R147, 0x8880, RZ ;  /* 0x00008880930d7816 */ /* 0x002fca00000000ff */
[----:B------:R-:W-:-:S07]  /*8110*/  IMAD R12, R13, R146, RZ ;  /* 0x000000920d0c7224 */ /* 0x000fce00078e02ff */
.L_x_37:
[----:B------:R-:W-:Y:S05]  /*8120*/  BSYNC B1 ;  /* 0x0000000000017941 */ /* 0x000fea0003800000 */
.L_x_36:
[----:B------:R-:W-:Y:S01]  /*8130*/  @!P2 IMAD R139, R139, R145, R12 ;  /* 0x000000918b8ba224 */ /* 0x000fe200078e020c */
[----:B------:R-:W-:Y:S04]  /*8140*/  BSSY B1, `(.L_x_38) ;  /* 0x0000006000017945 */ /* 0x000fe80003800000 */
[----:B------:R4:W-:Y:S01]  /*8150*/  @!P2 STG.E.U8 desc[UR58][R6.64+0x1], R139 ;  /* 0x0000018b0600a986 */ /* 0x0009e2000c10113a */
[----:B------:R-:W-:Y:S05]  /*8160*/  @P5 BRA `(.L_x_39) ;  /* 0x00000000000c5947 */ /* 0x000fea0003800000 */
[----:B--2---:R-:W1:Y:S02]  /*8170*/  LDG.E.U8 R147, desc[UR58][R8.64+0x8] ;  /* 0x0000083a08937981 */ /* 0x004e64000c1e1100 */
[----:B-1----:R-:W-:-:S05]  /*8180*/  PRMT R13, R147, 0x8880, RZ ;  /* 0x00008880930d7816 */ /* 0x002fca00000000ff */
[----:B------:R-:W-:-:S07]  /*8190*/  IMAD R12, R13, R146, RZ ;  /* 0x000000920d0c7224 */ /* 0x000fce00078e02ff */
.L_x_39:
[----:B------:R-:W-:Y:S05]  /*81a0*/  BSYNC B1 ;  /* 0x0000000000017941 */ /* 0x000fea0003800000 */
.L_x_38:
[----:B-1----:R-:W-:Y:S01]  /*81b0*/  @!P5 IMAD R13, R140, R145, R12 ;  /* 0x000000918c0dd224 */ /* 0x002fe200078e020c */
[----:B------:R-:W-:Y:S04]  /*81c0*/  BSSY B1, `(.L_x_40) ;  /* 0x0000006000017945 */ /* 0x000fe80003800000 */
[----:B------:R1:W-:Y:S01]  /*81d0*/  @!P5 STG.E.U8 desc[UR58][R4.64+0x8], R13 ;  /* 0x0000080d0400d986 */ /* 0x0003e2000c10113a */
[----:B------:R-:W-:Y:S05]  /*81e0*/  @P4 BRA `(.L_x_41) ;  /* 0x00000000000c4947 */ /* 0x000fea0003800000 */
[----:B--2---:R-:W1:Y:S02]  /*81f0*/  LDG.E.U8 R147, desc[UR58][R8.64+0x9] ;  /* 0x0000093a08937981 */ /* 0x004e64000c1e1100 */
[----:B-1----:R-:W-:-:S05]  /*8200*/  PRMT R13, R147, 0x8880, RZ ;  /* 0x00008880930d7816 */ /* 0x002fca00000000ff */
[----:B------:R-:W-:-:S07]  /*8210*/  IMAD R12, R13, R146, RZ ;  /* 0x000000920d0c7224 */ /* 0x000fce00078e02ff */
.L_x_41:
[----:B------:R-:W-:Y:S05]  /*8220*/  BSYNC B1 ;  /* 0x0000000000017941 */ /* 0x000fea0003800000 */
.L_x_40:
[C---:B------:R-:W-:Y:S01]  /*8230*/  ISETP.LT.OR P1, PT, R0.reuse, 0x9, !P1 ;  /* 0x000000090000780c */ /* 0x040fe20004f21670 */
[----:B------:R-:W-:Y:S01]  /*8240*/  @!P4 IMAD R141, R141, R145, R12 ;  /* 0x000000918d8dc224 */ /* 0x000fe200078e020c */
[C---:B------:R-:W-:Y:S01]  /*8250*/  ISETP.GE.AND P3, PT, R3.reuse, 0x11, PT ;  /* 0x000000110300780c */ /* 0x040fe20003f66270 */
[----:B------:R-:W-:Y:S01]  /*8260*/  BSSY B1, `(.L_x_42) ;  /* 0x000000a000017945 */ /* 0x000fe20003800000 */
[----:B------:R-:W-:Y:S02]  /*8270*/  ISETP.GE.AND P2, PT, R3, 0x12, PT ;  /* 0x000000120300780c */ /* 0x000fe40003f46270 */
[----:B------:R0:W-:Y:S01]  /*8280*/  @!P4 STG.E.U8 desc[UR58][R4.64+0x9], R141 ;  /* 0x0000098d0400c986 */ /* 0x0001e2000c10113a */
[C---:B------:R-:W-:Y:S02]  /*8290*/  ISETP.LT.OR P0, PT, R0.reuse, 0x9, !P0 ;  /* 0x000000090000780c */ /* 0x040fe40004701670 */
[C---:B------:R-:W-:Y:S02]  /*82a0*/  ISETP.LT.OR P5, PT, R0.reuse, 0x1, !P3 ;  /* 0x000000010000780c */ /* 0x040fe40005fa1670 */
[----:B------:R-:W-:-:S02]  /*82b0*/  ISETP.LT.OR P4, PT, R0, 0x1, !P2 ;  /* 0x000000010000780c */ /* 0x000fc40005781670 */
[----:B------:R-:W-:Y:S11]  /*82c0*/  @P1 BRA `(.L_x_43) ;  /* 0x00000000000c1947 */ /* 0x000ff60003800000 */
[----:B--2---:R-:W1:Y:S02]  /*82d0*/  LDG.E.U8 R147, desc[UR58][R10.64+0x8] ;  /* 0x0000083a0a937981 */ /* 0x004e64000c1e1100 */
[----:B-1----:R-:W-:-:S05]  /*82e0*/  PRMT R13, R147, 0x8880, RZ ;  /* 0x00008880930d7816 */ /* 0x002fca00000000ff */
[----:B------:R-:W-:-:S07]  /*82f0*/  IMAD R12, R13, R146, RZ ;  /* 0x000000920d0c7224 */ /* 0x000fce00078e02ff */
.L_x_43:
[----:B------:R-:W-:Y:S05]  /*8300*/  BSYNC B1 ;  /* 0x0000000000017941 */ /* 0x000fea0003800000 */
.L_x_42:
[----:B-1----:R-:W-:Y:S01]  /*8310*/  @!P1 IMAD R13, R142, R145, R12 ;  /* 0x000000918e0d9224 */ /* 0x002fe200078e020c */
[----:B------:R-:W-:Y:S04]  /*8320*/  BSSY B1, `(.L_x_44) ;  /* 0x0000006000017945 */ /* 0x000fe80003800000 */
[----:B------:R1:W-:Y:S01]  /*8330*/  @!P1 STG.E.U8 desc[UR58][R6.64+0x8], R13 ;  /* 0x0000080d06009986 */ /* 0x0003e2000c10113a */
[----:B------:R-:W-:Y:S05]  /*8340*/  @P0 BRA `(.L_x_45) ;  /* 0x00000000000c0947 */ /* 0x000fea0003800000 */
[----:B--2---:R-:W1:Y:S02]  /*8350*/  LDG.E.U8 R147, desc[UR58][R10.64+0x9] ;  /* 0x0000093a0a937981 */ /* 0x004e64000c1e1100 */
[----:B-1----:R-:W-:-:S05]  /*8360*/  PRMT R13, R147, 0x8880, RZ ;  /* 0x00008880930d7816 */ /* 0x002fca00000000ff */
[----:B------:R-:W-:-:S07]  /*8370*/  IMAD R12, R13, R146, RZ ;  /* 0x000000920d0c7224 */ /* 0x000fce00078e02ff */
.L_x_45:
[----:B------:R-:W-:Y:S05]  /*8380*/  BSYNC B1 ;  /* 0x0000000000017941 */ /* 0x000fea0003800000 */
.L_x_44:
[----:B------:R-:W-:Y:S01]  /*8390*/  @!P0 IMAD R143, R143, R145, R12 ;  /* 0x000000918f8f8224 */ /* 0x000fe200078e020c */
[----:B------:R-:W-:Y:S04]  /*83a0*/  BSSY B1, `(.L_x_46) ;  /* 0x0000006000017945 */ /* 0x000fe80003800000 */
[----:B------:R0:W-:Y:S01]  /*83b0*/  @!P0 STG.E.U8 desc[UR58][R6.64+0x9], R143 ;  /* 0x0000098f06008986 */ /* 0x0001e2000c10113a */
[----:B------:R-:W-:Y:S05]  /*83c0*/  @P5 BRA `(.L_x_47) ;  /* 0x00000000000c5947 */ /* 0x000fea0003800000 */
[----:B--2---:R-:W1:Y:S02]  /*83d0*/  LDG.E.U8 R147, desc[UR58][R8.64+0x10] ;  /* 0x0000103a08937981 */ /* 0x004e64000c1e1100 */
[----:B-1----:R-:W-:-:S05]  /*83e0*/  PRMT R13, R147, 0x8880, RZ ;  /* 0x00008880930d7816 */ /* 0x002fca00000000ff */
[----:B------:R-:W-:-:S07]  /*83f0*/  IMAD R12, R13, R146, RZ ;  /* 0x000000920d0c7224 */ /* 0x000fce00078e02ff */
.L_x_47:
[----:B------:R-:W-:Y:S05]  /*8400*/  BSYNC B1 ;  /* 0x0000000000017941 */ /* 0x000fea0003800000 */
.L_x_46:
[----:B-1----:R-:W-:Y:S01]  /*8410*/  @!P5 IMAD R13, R128, R145, R12 ;  /* 0x00000091800dd224 */ /* 0x002fe200078e020c */
[----:B------:R-:W-:Y:S04]  /*8420*/  BSSY B1, `(.L_x_48) ;  /* 0x0000006000017945 */ /* 0x000fe80003800000 */
[----:B------:R1:W-:Y:S01]  /*8430*/  @!P5 STG.E.U8 desc[UR58][R4.64+0x10], R13 ;  /* 0x0000100d0400d986 */ /* 0x0003e2000c10113a */
[----:B------:R-:W-:Y:S05]  /*8440*/  @P4 BRA `(.L_x_49) ;  /* 0x00000000000c4947 */ /* 0x000fea0003800000 */
[----:B--2---:R-:W1:Y:S02]  /*8450*/  LDG.E.U8 R147, desc[UR58][R8.64+0x11] ;  /* 0x0000113a08937981 */ /* 0x004e64000c1e1100 */
[----:B-1----:R-:W-:-:S05]  /*8460*/  PRMT R13, R147, 0x8880, RZ ;  /* 0x00008880930d7816 */ /* 0x002fca00000000ff */
[----:B------:R-:W-:-:S07]  /*8470*/  IMAD R12, R13, R146, RZ ;  /* 0x000000920d0c7224 */ /* 0x000fce00078e02ff */
.L_x_49:
[----:B------:R-:W-:Y:S05]  /*8480*/  BSYNC B1 ;  /* 0x0000000000017941 */ /* 0x000fea0003800000 */
.L_x_48:
        /* <DEDUP_REMOVED lines=13> */
.L_x_51:
[----:B------:R-:W-:Y:S05]  /*8560*/  BSYNC B1 ;  /* 0x0000000000017941 */ /* 0x000fea0003800000 */
.L_x_50:
[----:B-1----:R-:W-:Y:S01]  /*8570*/  @!P3 IMAD R13, R130, R145, R12 ;  /* 0x00000091820db224 */ /* 0x002fe200078e020c */
[----:B------:R-:W-:Y:S04]  /*8580*/  BSSY B1, `(.L_x_52) ;  /* 0x0000006000017945 */ /* 0x000fe80003800000 */
[----:B------:R1:W-:Y:S01]  /*8590*/  @!P3 STG.E.U8 desc[UR58][R6.64+0x10], R13 ;  /* 0x0000100d0600b986 */ /* 0x0003e2000c10113a */
[----:B------:R-:W-:Y:S05]  /*85a0*/  @P2 BRA `(.L_x_53) ;  /* 0x00000000000c2947 */ /* 0x000fea0003800000 */
[----:B--2---:R-:W1:Y:S02]  /*85b0*/  LDG.E.U8 R147, desc[UR58][R10.64+0x11] ;  /* 0x0000113a0a937981 */ /* 0x004e64000c1e1100 */
[----:B-1----:R-:W-:-:S05]  /*85c0*/  PRMT R13, R147, 0x8880, RZ ;  /* 0x00008880930d7816 */ /* 0x002fca00000000ff */
[----:B------:R-:W-:-:S07]  /*85d0*/  IMAD R12, R13, R146, RZ ;  /* 0x000000920d0c7224 */ /* 0x000fce00078e02ff */
.L_x_53:
[----:B------:R-:W-:Y:S05]  /*85e0*/  BSYNC B1 ;  /* 0x0000000000017941 */ /* 0x000fea0003800000 */
.L_x_52:
[----:B------:R-:W-:Y:S01]  /*85f0*/  @!P2 IMAD R131, R131, R145, R12 ;  /* 0x000000918383a224 */ /* 0x000fe200078e020c */
[----:B------:R-:W-:Y:S04]  /*8600*/  BSSY B1, `(.L_x_54) ;  /* 0x0000006000017945 */ /* 0x000fe80003800000 */
[----:B------:R0:W-:Y:S01]  /*8610*/  @!P2 STG.E.U8 desc[UR58][R6.64+0x11], R131 ;  /* 0x000011830600a986 */ /* 0x0001e2000c10113a */
[----:B------:R-:W-:Y:S05]  /*8620*/  @P5 BRA `(.L_x_55) ;  /* 0x00000000000c5947 */ /* 0x000fea0003800000 */
[----:B--2---:R-:W1:Y:S02]  /*8630*/  LDG.E.U8 R147, desc[UR58][R8.64+0x18] ;  /* 0x0000183a08937981 */ /* 0x004e64000c1e1100 */
[----:B-1----:R-:W-:-:S05]  /*8640*/  PRMT R13, R147, 0x8880, RZ ;  /* 0x00008880930d7816 */ /* 0x002fca00000000ff */
[----:B------:R-:W-:-:S07]  /*8650*/  IMAD R12, R13, R146, RZ ;  /* 0x000000920d0c7224 */ /* 0x000fce00078e02ff */
.L_x_55:
[----:B------:R-:W-:Y:S05]  /*8660*/  BSYNC B1 ;  /* 0x0000000000017941 */ /* 0x000fea0003800000 */
.L_x_54:
[----:B-1----:R-:W-:Y:S01]  /*8670*/  @!P5 IMAD R13, R132, R145, R12 ;  /* 0x00000091840dd224 */ /* 0x002fe200078e020c */
[----:B------:R-:W-:Y:S04]  /*8680*/  BSSY B1, `(.L_x_56) ;  /* 0x0000006000017945 */ /* 0x000fe80003800000 */
[----:B------:R1:W-:Y:S01]  /*8690*/  @!P5 STG.E.U8 desc[UR58][R4.64+0x18], R13 ;  /* 0x0000180d0400d986 */ /* 0x0003e2000c10113a */
[----:B------:R-:W-:Y:S05]  /*86a0*/  @P4 BRA `(.L_x_57) ;  /* 0x00000000000c4947 */ /* 0x000fea0003800000 */
[----:B--2---:R-:W1:Y:S02]  /*86b0*/  LDG.E.U8 R147, desc[UR58][R8.64+0x19] ;  /* 0x0000193a08937981 */ /* 0x004e64000c1e1100 */
[----:B-1----:R-:W-:-:S05]  /*86c0*/  PRMT R13, R147, 0x8880, RZ ;  /* 0x00008880930d7816 */ /* 0x002fca00000000ff */
[----:B------:R-:W-:-:S07]  /*86d0*/  IMAD R12, R13, R146, RZ ;  /* 0x000000920d0c7224 */ /* 0x000fce00078e02ff */
.L_x_57:
[----:B------:R-:W-:Y:S05]  /*86e0*/  BSYNC B1 ;  /* 0x0000000000017941 */ /* 0x000fea0003800000 */
.L_x_56:
        /* <DEDUP_REMOVED lines=13> */
.L_x_59:
[----:B------:R-:W-:Y:S05]  /*87c0*/  BSYNC B1 ;  /* 0x0000000000017941 */ /* 0x000fea0003800000 */
.L_x_58:
[----:B-1----:R-:W-:Y:S01]  /*87d0*/  @!P1 IMAD R13, R134, R145, R12 ;  /* 0x00000091860d9224 */ /* 0x002fe200078e020c */
[----:B------:R-:W-:Y:S04]  /*87e0*/  BSSY B1, `(.L_x_60) ;  /* 0x0000006000017945 */ /* 0x000fe80003800000 */
[----:B------:R1:W-:Y:S01]  /*87f0*/  @!P1 STG.E.U8 desc[UR58][R6.64+0x18], R13 ;  /* 0x0000180d06009986 */ /* 0x0003e2000c10113a */
[----:B------:R-:W-:Y:S05]  /*8800*/  @P0 BRA `(.L_x_61) ;  /* 0x00000000000c0947 */ /* 0x000fea0003800000 */
[----:B--2---:R-:W1:Y:S02]  /*8810*/  LDG.E.U8 R147, desc[UR58][R10.64+0x19] ;  /* 0x0000193a0a937981 */ /* 0x004e64000c1e1100 */
[----:B-1----:R-:W-:-:S05]  /*8820*/  PRMT R13, R147, 0x8880, RZ ;  /* 0x00008880930d7816 */ /* 0x002fca00000000ff */
[----:B------:R-:W-:-:S07]  /*8830*/  IMAD R12, R13, R146, RZ ;  /* 0x000000920d0c7224 */ /* 0x000fce00078e02ff */
.L_x_61:
[----:B------:R-:W-:Y:S05]  /*8840*/  BSYNC B1 ;  /* 0x0000000000017941 */ /* 0x000fea0003800000 */
.L_x_60:
[----:B------:R-:W-:Y:S01]  /*8850*/  @!P0 IMAD R135, R135, R145, R12 ;  /* 0x0000009187878224 */ /* 0x000fe200078e020c */
[----:B------:R-:W-:Y:S04]  /*8860*/  BSSY B1, `(.L_x_62) ;  /* 0x0000006000017945 */ /* 0x000fe80003800000 */
[----:B------:R0:W-:Y:S01]  /*8870*/  @!P0 STG.E.U8 desc[UR58][R6.64+0x19], R135 ;  /* 0x0000198706008986 */ /* 0x0001e2000c10113a */
[----:B------:R-:W-:Y:S05]  /*8880*/  @P5 BRA `(.L_x_63) ;  /* 0x00000000000c5947 */ /* 0x000fea0003800000 */
[----:B--2---:R-:W1:Y:S02]  /*8890*/  LDG.E.U8 R147, desc[UR58][R8.64+0x20] ;  /* 0x0000203a08937981 */ /* 0x004e64000c1e1100 */
[----:B-1----:R-:W-:-:S05]  /*88a0*/  PRMT R13, R147, 0x8880, RZ ;  /* 0x00008880930d7816 */ /* 0x002fca00000000ff */
[----:B------:R-:W-:-:S07]  /*88b0*/  IMAD R12, R13, R146, RZ ;  /* 0x000000920d0c7224 */ /* 0x000fce00078e02ff */
.L_x_63:
[----:B------:R-:W-:Y:S05]  /*88c0*/  BSYNC B1 ;  /* 0x0000000000017941 */ /* 0x000fea0003800000 */
.L_x_62:
[----:B-1----:R-:W-:Y:S01]  /*88d0*/  @!P5 IMAD R13, R120, R145, R12 ;  /* 0x00000091780dd224 */ /* 0x002fe200078e020c */
[----:B------:R-:W-:Y:S04]  /*88e0*/  BSSY B1, `(.L_x_64) ;  /* 0x0000006000017945 */ /* 0x000fe80003800000 */
[----:B------:R1:W-:Y:S01]  /*88f0*/  @!P5 STG.E.U8 desc[UR58][R4.64+0x20], R13 ;  /* 0x0000200d0400d986 */ /* 0x0003e2000c10113a */
[----:B------:R-:W-:Y:S05]  /*8900*/  @P4 BRA `(.L_x_65) ;  /* 0x00000000000c4947 */ /* 0x000fea0003800000 */
[----:B--2---:R-:W1:Y:S02]  /*8910*/  LDG.E.U8 R147, desc[UR58][R8.64+0x21] ;  /* 0x0000213a08937981 */ /* 0x004e64000c1e1100 */
[----:B-1----:R-:W-:-:S05]  /*8920*/  PRMT R13, R147, 0x8880, RZ ;  /* 0x00008880930d7816 */ /* 0x002fca00000000ff */
[----:B------:R-:W-:-:S07]  /*8930*/  IMAD R12, R13, R146, RZ ;  /* 0x000000920d0c7224 */ /* 0x000fce00078e02ff */
.L_x_65:
[----:B------:R-:W-:Y:S05]  /*8940*/  BSYNC B1 ;  /* 0x0000000000017941 */ /* 0x000fea0003800000 */
.L_x_64:
        /* <DEDUP_REMOVED lines=13> */
.L_x_67:
[----:B------:R-:W-:Y:S05]  /*8a20*/  BSYNC B1 ;  /* 0x0000000000017941 */ /* 0x000fea0003800000 */
.L_x_66:
[----:B-1----:R-:W-:Y:S01]  /*8a30*/  @!P3 IMAD R13, R122, R145, R12 ;  /* 0x000000917a0db224 */ /* 0x002fe200078e020c */
[----:B------:R-:W-:Y:S04]  /*8a40*/  BSSY B1, `(.L_x_68) ;  /* 0x0000006000017945 */ /* 0x000fe80003800000 */
[----:B------:R1:W-:Y:S01]  /*8a50*/  @!P3 STG.E.U8 desc[UR58][R6.64+0x20], R13 ;  /* 0x0000200d0600b986 */ /* 0x0003e2000c10113a */
[----:B------:R-:W-:Y:S05]  /*8a60*/  @P2 BRA `(.L_x_69) ;  /* 0x00000000000c2947 */ /* 0x000fea0003800000 */
[----:B--2---:R-:W1:Y:S02]  /*8a70*/  LDG.E.U8 R147, desc[UR58][R10.64+0x21] ;  /* 0x0000213a0a937981 */ /* 0x004e64000c1e1100 */
[----:B-1----:R-:W-:-:S05]  /*8a80*/  PRMT R13, R147, 0x8880, RZ ;  /* 0x00008880930d7816 */ /* 0x002fca00000000ff */
[----:B------:R-:W-:-:S07]  /*8a90*/  IMAD R12, R13, R146, RZ ;  /* 0x000000920d0c7224 */ /* 0x000fce00078e02ff */
.L_x_69:
[----:B------:R-:W-:Y:S05]  /*8aa0*/  BSYNC B1 ;  /* 0x0000000000017941 */ /* 0x000fea0003800000 */
.L_x_68:
[----:B------:R-:W-:Y:S01]  /*8ab0*/  @!P2 IMAD R123, R123, R145, R12 ;  /* 0x000000917b7ba224 */ /* 0x000fe200078e020c */
[----:B------:R-:W-:Y:S04]  /*8ac0*/  BSSY B1, `(.L_x_70) ;  /* 0x0000006000017945 */ /* 0x000fe80003800000 */
[----:B------:R0:W-:Y:S01]  /*8ad0*/  @!P2 STG.E.U8 desc[UR58][R6.64+0x21], R123 ;  /* 0x0000217b0600a986 */ /* 0x0001e2000c10113a */
[----:B------:R-:W-:Y:S05]  /*8ae0*/  @P5 BRA `(.L_x_71) ;  /* 0x00000000000c5947 */ /* 0x000fea0003800000 */
[----:B--2---:R-:W1:Y:S02]  /*8af0*/  LDG.E.U8 R147, desc[UR58][R8.64+0x28] ;  /* 0x0000283a08937981 */ /* 0x004e64000c1e1100 */
[----:B-1----:R-:W-:-:S05]  /*8b00*/  PRMT R13, R147, 0x8880, RZ ;  /* 0x00008880930d7816 */ /* 0x002fca00000000ff */
[----:B------:R-:W-:-:S07]  /*8b10*/  IMAD R12, R13, R146, RZ ;  /* 0x000000920d0c7224 */ /* 0x000fce00078e02ff */
.L_x_71:
[----:B------:R-:W-:Y:S05]  /*8b20*/  BSYNC B1 ;  /* 0x0000000000017941 */ /* 0x000fea0003800000 */
.L_x_70:
[----:B-1----:R-:W-:Y:S01]  /*8b30*/  @!P5 IMAD R13, R124, R145, R12 ;  /* 0x000000917c0dd224 */ /* 0x002fe200078e020c */
[----:B------:R-:W-:Y:S04]  /*8b40*/  BSSY B1, `(.L_x_72) ;  /* 0x0000006000017945 */ /* 0x000fe80003800000 */
[----:B------:R1:W-:Y:S01]  /*8b50*/  @!P5 STG.E.U8 desc[UR58][R4.64+0x28], R13 ;  /* 0x0000280d0400d986 */ /* 0x0003e2000c10113a */
[----:B------:R-:W-:Y:S05]  /*8b60*/  @P4 BRA `(.L_x_73) ;  /* 0x00000000000c4947 */ /* 0x000fea0003800000 */
[----:B--2---:R-:W1:Y:S02]  /*8b70*/  LDG.E.U8 R147, desc[UR58][R8.64+0x29] ;  /* 0x0000293a08937981 */ /* 0x004e64000c1e1100 */
[----:B-1----:R-:W-:-:S05]  /*8b80*/  PRMT R13, R147, 0x8880, RZ ;  /* 0x00008880930d7816 */ /* 0x002fca00000000ff */
[----:B------:R-:W-:-:S07]  /*8b90*/  IMAD R12, R13, R146, RZ ;  /* 0x000000920d0c7224 */ /* 0x000fce00078e02ff */
.L_x_73:
[----:B------:R-:W-:Y:S05]  /*8ba0*/  BSYNC B1 ;  /* 0x0000000000017941 */ /* 0x000fea0003800000 */
.L_x_72:
        /* <DEDUP_REMOVED lines=13> */
.L_x_75:
[----:B------:R-:W-:Y:S05]  /*8c80*/  BSYNC B1 ;  /* 0x0000000000017941 */ /* 0x000fea0003800000 */
.L_x_74:
[----:B-1----:R-:W-:Y:S01]  /*8c90*/  @!P1 IMAD R13, R126, R145, R12 ;  /* 0x000000917e0d9224 */ /* 0x002fe200078e020c */
[----:B------:R-:W-:Y:S04]  /*8ca0*/  BSSY B1, `(.L_x_76) ;  /* 0x0000006000017945 */ /* 0x000fe80003800000 */
[----:B------:R1:W-:Y:S01]  /*8cb0*/  @!P1 STG.E.U8 desc[UR58][R6.64+0x28], R13 ;  /* 0x0000280d06009986 */ /* 0x0003e2000c10113a */
[----:B------:R-:W-:Y:S05]  /*8cc0*/  @P0 BRA `(.L_x_77) ;  /* 0x00000000000c0947 */ /* 0x000fea0003800000 */
[----:B--2---:R-:W1:Y:S02]  /*8cd0*/  LDG.E.U8 R147, desc[UR58][R10.64+0x29] ;  /* 0x0000293a0a937981 */ /* 0x004e64000c1e1100 */
[----:B-1----:R-:W-:-:S05]  /*8ce0*/  PRMT R13, R147, 0x8880, RZ ;  /* 0x00008880930d7816 */ /* 0x002fca00000000ff */
[----:B------:R-:W-:-:S07]  /*8cf0*/  IMAD R12, R13, R146, RZ ;  /* 0x000000920d0c7224 */ /* 0x000fce00078e02ff */
.L_x_77:
[----:B------:R-:W-:Y:S05]  /*8d00*/  BSYNC B1 ;  /* 0x0000000000017941 */ /* 0x000fea0003800000 */
.L_x_76:
[----:B------:R-:W-:Y:S01]  /*8d10*/  @!P0 IMAD R127, R127, R145, R12 ;  /* 0x000000917f7f8224 */ /* 0x000fe200078e020c */
[----:B------:R-:W-:Y:S04]  /*8d20*/  BSSY B1, `(.L_x_78) ;  /* 0x0000006000017945 */ /* 0x000fe80003800000 */
[----:B------:R0:W-:Y:S01]  /*8d30*/  @!P0 STG.E.U8 desc[UR58][R6.64+0x29], R127 ;  /* 0x0000297f06008986 */ /* 0x0001e2000c10113a */
[----:B------:R-:W-:Y:S05]  /*8d40*/  @P5 BRA `(.L_x_79) ;  /* 0x00000000000c5947 */ /* 0x000fea0003800000 */
[----:B--2---:R-:W1:Y:S02]  /*8d50*/  LDG.E.U8 R147, desc[UR58][R8.64+0x30] ;  /* 0x0000303a08937981 */ /* 0x004e64000c1e1100 */
[----:B-1----:R-:W-:-:S05]  /*8d60*/  PRMT R13, R147, 0x8880, RZ ;  /* 0x00008880930d7816 */ /* 0x002fca00000000ff */
[----:B------:R-:W-:-:S07]  /*8d70*/  IMAD R12, R13, R146, RZ ;  /* 0x000000920d0c7224 */ /* 0x000fce00078e02ff */
.L_x_79:
[----:B------:R-:W-:Y:S05]  /*8d80*/  BSYNC B1 ;  /* 0x0000000000017941 */ /* 0x000fea0003800000 */
.L_x_78:
[----:B-1----:R-:W-:Y:S01]  /*8d90*/  @!P5 IMAD R13, R112, R145, R12 ;  /* 0x00000091700dd224 */ /* 0x002fe200078e020c */
[----:B------:R-:W-:Y:S04]  /*8da0*/  BSSY B1, `(.L_x_80) ;  /* 0x0000006000017945 */ /* 0x000fe80003800000 */
[----:B------:R1:W-:Y:S01]  /*8db0*/  @!P5 STG.E.U8 desc[UR58][R4.64+0x30], R13 ;  /* 0x0000300d0400d986 */ /* 0x0003e2000c10113a */
[----:B------:R-:W-:Y:S05]  /*8dc0*/  @P4 BRA `(.L_x_81) ;  /* 0x00000000000c4947 */ /* 0x000fea0003800000 */
[----:B--2---:R-:W1:Y:S02]  /*8dd0*/  LDG.E.U8 R147, desc[UR58][R8.64+0x31] ;  /* 0x0000313a08937981 */ /* 0x004e64000c1e1100 */
[----:B-1----:R-:W-:-:S05]  /*8de0*/  PRMT R13, R147, 0x8880, RZ ;  /* 0x00008880930d7816 */ /* 0x002fca00000000ff */
[----:B------:R-:W-:-:S07]  /*8df0*/  IMAD R12, R13, R146, RZ ;  /* 0x000000920d0c7224 */ /* 0x000fce00078e02ff */
.L_x_81:
[----:B------:R-:W-:Y:S05]  /*8e00*/  BSYNC B1 ;  /* 0x0000000000017941 */ /* 0x000fea0003800000 */
.L_x_80:
        /* <DEDUP_REMOVED lines=13> */
.L_x_83:
[----:B------:R-:W-:Y:S05]  /*8ee0*/  BSYNC B1 ;  /* 0x0000000000017941 */ /* 0x000fea0003800000 */
.L_x_82:
[----:B-1----:R-:W-:Y:S01]  /*8ef0*/  @!P3 IMAD R13, R114, R145, R12 ;  /* 0x00000091720db224 */ /* 0x002fe200078e020c */
[----:B------:R-:W-:Y:S04]  /*8f00*/  BSSY B1, `(.L_x_84) ;  /* 0x0000006000017945 */ /* 0x000fe80003800000 */
[----:B------:R1:W-:Y:S01]  /*8f10*/  @!P3 STG.E.U8 desc[UR58][R6.64+0x30], R13 ;  /* 0x0000300d0600b986 */ /* 0x0003e2000c10113a */
[----:B------:R-:W-:Y:S05]  /*8f20*/  @P2 BRA `(.L_x_85) ;  /* 0x00000000000c2947 */ /* 0x000fea0003800000 */
[----:B--2---:R-:W1:Y:S02]  /*8f30*/  LDG.E.U8 R147, desc[UR58][R10.64+0x31] ;  /* 0x0000313a0a937981 */ /* 0x004e64000c1e1100 */
[----:B-1----:R-:W-:-:S05]  /*8f40*/  PRMT R13, R147, 0x8880, RZ ;  /* 0x00008880930d7816 */ /* 0x002fca00000000ff */
[----:B------:R-:W-:-:S07]  /*8f50*/  IMAD R12, R13, R146, RZ ;  /* 0x000000920d0c7224 */ /* 0x000fce00078e02ff */
.L_x_85:
[----:B------:R-:W-:Y:S05]  /*8f60*/  BSYNC B1 ;  /* 0x0000000000017941 */ /* 0x000fea0003800000 */
.L_x_84:
[----:B------:R-:W-:Y:S01]  /*8f70*/  @!P2 IMAD R115, R115, R145, R12 ;  /* 0x000000917373a224 */ /* 0x000fe200078e020c */
[----:B------:R-:W-:Y:S04]  /*8f80*/  BSSY B1, `(.L_x_86) ;  /* 0x0000006000017945 */ /* 0x000fe80003800000 */
[----:B------:R0:W-:Y:S01]  /*8f90*/  @!P2 STG.E.U8 desc[UR58][R6.64+0x31], R115 ;  /* 0x000031730600a986 */ /* 0x0001e2000c10113a */
[----:B------:R-:W-:Y:S05]  /*8fa0*/  @P5 BRA `(.L_x_87) ;  /* 0x00000000000c5947 */ /* 0x000fea0003800000 */
[----:B--2---:R-:W1:Y:S02]  /*8fb0*/  LDG.E.U8 R147, desc[UR58][R8.64+0x38] ;  /* 0x0000383a08937981 */ /* 0x004e64000c1e1100 */
[----:B-1----:R-:W-:-:S05]  /*8fc0*/  PRMT R13, R147, 0x8880, RZ ;  /* 0x00008880930d7816 */ /* 0x002fca00000000ff */
[----:B------:R-:W-:-:S07]  /*8fd0*/  IMAD R12, R13, R146, RZ ;  /* 0x000000920d0c7224 */ /* 0x000fce00078e02ff */
.L_x_87:
[----:B------:R-:W-:Y:S05]  /*8fe0*/  BSYNC B1 ;  /* 0x0000000000017941 */ /* 0x000fea0003800000 */
.L_x_86:
[----:B-1----:R-:W-:Y:S01]  /*8ff0*/  @!P5 IMAD R13, R116, R145, R12 ;  /* 0x00000091740dd224 */ /* 0x002fe200078e020c */
[----:B------:R-:W-:Y:S04]  /*9000*/  BSSY B1, `(.L_x_88) ;  /* 0x0000006000017945 */ /* 0x000fe80003800000 */
[----:B------:R1:W-:Y:S01]  /*9010*/  @!P5 STG.E.U8 desc[UR58][R4.64+0x38], R13 ;  /* 0x0000380d0400d986 */ /* 0x0003e2000c10113a */
[----:B------:R-:W-:Y:S05]  /*9020*/  @P4 BRA `(.L_x_89) ;  /* 0x00000000000c4947 */ /* 0x000fea0003800000 */
[----:B--2---:R-:W1:Y:S02]  /*9030*/  LDG.E.U8 R147, desc[UR58][R8.64+0x39] ;  /* 0x0000393a08937981 */ /* 0x004e64000c1e1100 */
[----:B-1----:R-:W-:-:S05]  /*9040*/  PRMT R13, R147, 0x8880, RZ ;  /* 0x00008880930d7816 */ /* 0x002fca00000000ff */
[----:B------:R-:W-:-:S07]  /*9050*/  IMAD R12, R13, R146, RZ ;  /* 0x000000920d0c7224 */ /* 0x000fce00078e02ff */
.L_x_89:
[----:B------:R-:W-:Y:S05]  /*9060*/  BSYNC B1 ;  /* 0x0000000000017941 */ /* 0x000fea0003800000 */
.L_x_88:
        /* <DEDUP_REMOVED lines=13> */
.L_x_91:
[----:B------:R-:W-:Y:S05]  /*9140*/  BSYNC B1 ;  /* 0x0000000000017941 */ /* 0x000fea0003800000 */
.L_x_90:
[----:B-1----:R-:W-:Y:S01]  /*9150*/  @!P1 IMAD R13, R118, R145, R12 ;  /* 0x00000091760d9224 */ /* 0x002fe200078e020c */
[----:B------:R-:W-:Y:S04]  /*9160*/  BSSY B1, `(.L_x_92) ;  /* 0x0000006000017945 */ /* 0x000fe80003800000 */
[----:B------:R1:W-:Y:S01]  /*9170*/  @!P1 STG.E.U8 desc[UR58][R6.64+0x38], R13 ;  /* 0x0000380d06009986 */ /* 0x0003e2000c10113a */
[----:B------:R-:W-:Y:S05]  /*9180*/  @P0 BRA `(.L_x_93) ;  /* 0x00000000000c0947 */ /* 0x000fea0003800000 */
[----:B--2---:R-:W1:Y:S02]  /*9190*/  LDG.E.U8 R147, desc[UR58][R10.64+0x39] ;  /* 0x0000393a0a937981 */ /* 0x004e64000c1e1100 */
[----:B-1----:R-:W-:-:S05]  /*91a0*/  PRMT R13, R147, 0x8880, RZ ;  /* 0x00008880930d7816 */ /* 0x002fca00000000ff */
[----:B------:R-:W-:-:S07]  /*91b0*/  IMAD R12, R13, R146, RZ ;  /* 0x000000920d0c7224 */ /* 0x000fce00078e02ff */
.L_x_93:
[----:B------:R-:W-:Y:S05]  /*91c0*/  BSYNC B1 ;  /* 0x0000000000017941 */ /* 0x000fea0003800000 */
.L_x_92:
[----:B------:R-:W-:Y:S01]  /*91d0*/  @!P0 IMAD R119, R119, R145, R12 ;  /* 0x0000009177778224 */ /* 0x000fe200078e020c */
[----:B------:R-:W-:Y:S04]  /*91e0*/  BSSY B1, `(.L_x_94) ;  /* 0x0000006000017945 */ /* 0x000fe80003800000 */
[----:B------:R0:W-:Y:S01]  /*91f0*/  @!P0 STG.E.U8 desc[UR58][R6.64+0x39], R119 ;  /* 0x0000397706008986 */ /* 0x0001e2000c10113a */
[----:B------:R-:W-:Y:S05]  /*9200*/  @P5 BRA `(.L_x_95) ;  /* 0x00000000000c5947 */ /* 0x000fea0003800000 */
[----:B--2---:R-:W1:Y:S02]  /*9210*/  LDG.E.U8 R147, desc[UR58][R8.64+0x40] ;  /* 0x0000403a08937981 */ /* 0x004e64000c1e1100 */
[----:B-1----:R-:W-:-:S05]  /*9220*/  PRMT R13, R147, 0x8880, RZ ;  /* 0x00008880930d7816 */ /* 0x002fca00000000ff */
[----:B------:R-:W-:-:S07]  /*9230*/  IMAD R12, R13, R146, RZ ;  /* 0x000000920d0c7224 */ /* 0x000fce00078e02ff */
.L_x_95:
[----:B------:R-:W-:Y:S05]  /*9240*/  BSYNC B1 ;  /* 0x0000000000017941 */ /* 0x000fea0003800000 */
.L_x_94:
[----:B-1----:R-:W-:Y:S01]  /*9250*/  @!P5 IMAD R13, R104, R145, R12 ;  /* 0x00000091680dd224 */ /* 0x002fe200078e020c */
[----:B------:R-:W-:Y:S04]  /*9260*/  BSSY B1, `(.L_x_96) ;  /* 0x0000006000017945 */ /* 0x000fe80003800000 */
[----:B------:R1:W-:Y:S01]  /*9270*/  @!P5 STG.E.U8 desc[UR58][R4.64+0x40], R13 ;  /* 0x0000400d0400d986 */ /* 0x0003e2000c10113a */
[----:B------:R-:W-:Y:S05]  /*9280*/  @P4 BRA `(.L_x_97) ;  /* 0x00000000000c4947 */ /* 0x000fea0003800000 */
[----:B--2---:R-:W1:Y:S02]  /*9290*/  LDG.E.U8 R147, desc[UR58][R8.64+0x41] ;  /* 0x0000413a08937981 */ /* 0x004e64000c1e1100 */
[----:B-1----:R-:W-:-:S05]  /*92a0*/  PRMT R13, R147, 0x8880, RZ ;  /* 0x00008880930d7816 */ /* 0x002fca00000000ff */
[----:B------:R-:W-:-:S07]  /*92b0*/  IMAD R12, R13, R146, RZ ;  /* 0x000000920d0c7224 */ /* 0x000fce00078e02ff */
.L_x_97:
[----:B------:R-:W-:Y:S05]  /*92c0*/  BSYNC B1 ;  /* 0x0000000000017941 */ /* 0x000fea0003800000 */
.L_x_96:
        /* <DEDUP_REMOVED lines=13> */
.L_x_99:
[----:B------:R-:W-:Y:S05]  /*93a0*/  BSYNC B1 ;  /* 0x0000000000017941 */ /* 0x000fea0003800000 */
.L_x_98:
[----:B-1----:R-:W-:Y:S01]  /*93b0*/  @!P3 IMAD R13, R106, R145, R12 ;  /* 0x000000916a0db224 */ /* 0x002fe200078e020c */
[----:B------:R-:W-:Y:S04]  /*93c0*/  BSSY B1, `(.L_x_100) ;  /* 0x0000006000017945 */ /* 0x000fe80003800000 */
[----:B------:R1:W-:Y:S01]  /*93d0*/  @!P3 STG.E.U8 desc[UR58][R6.64+0x40], R13 ;  /* 0x0000400d0600b986 */ /* 0x0003e2000c10113a */
[----:B------:R-:W-:Y:S05]  /*93e0*/  @P2 BRA `(.L_x_101) ;  /* 0x00000000000c2947 */ /* 0x000fea0003800000 */
[----:B--2---:R-:W1:Y:S02]  /*93f0*/  LDG.E.U8 R147, desc[UR58][R10.64+0x41] ;  /* 0x0000413a0a937981 */ /* 0x004e64000c1e1100 */
[----:B-1----:R-:W-:-:S05]  /*9400*/  PRMT R13, R147, 0x8880, RZ ;  /* 0x00008880930d7816 */ /* 0x002fca00000000ff */
[----:B------:R-:W-:-:S07]  /*9410*/  IMAD R12, R13, R146, RZ ;  /* 0x000000920d0c7224 */ /* 0x000fce00078e02ff */
.L_x_101:
[----:B------:R-:W-:Y:S05]  /*9420*/  BSYNC B1 ;  /* 0x0000000000017941 */ /* 0x000fea0003800000 */
.L_x_100:
[----:B------:R-:W-:Y:S01]  /*9430*/  @!P2 IMAD R107, R107, R145, R12 ;  /* 0x000000916b6ba224 */ /* 0x000fe200078e020c */
[----:B------:R-:W-:Y:S04]  /*9440*/  BSSY B1, `(.L_x_102) ;  /* 0x0000006000017945 */ /* 0x000fe80003800000 */
[----:B------:R0:W-:Y:S01]  /*9450*/  @!P2 STG.E.U8 desc[UR58][R6.64+0x41], R107 ;  /* 0x0000416b0600a986 */ /* 0x0001e2000c10113a */
[----:B------:R-:W-:Y:S05]  /*9460*/  @P5 BRA `(.L_x_103) ;  /* 0x00000000000c5947 */ /* 0x000fea0003800000 */
[----:B--2---:R-:W1:Y:S02]  /*9470*/  LDG.E.U8 R147, desc[UR58][R8.64+0x48] ;  /* 0x0000483a08937981 */ /* 0x004e64000c1e1100 */
[----:B-1----:R-:W-:-:S05]  /*9480*/  PRMT R13, R147, 0x8880, RZ ;  /* 0x00008880930d7816 */ /* 0x002fca00000000ff */
[----:B------:R-:W-:-:S07]  /*9490*/  IMAD R12, R13, R146, RZ ;  /* 0x000000920d0c7224 */ /* 0x000fce00078e02ff */
.L_x_103:
[----:B------:R-:W-:Y:S05]  /*94a0*/  BSYNC B1 ;  /* 0x0000000000017941 */ /* 0x000fea0003800000 */
.L_x_102:
[----:B-1----:R-:W-:Y:S01]  /*94b0*/  @!P5 IMAD R13, R108, R145, R12 ;  /* 0x000000916c0dd224 */ /* 0x002fe200078e020c */
[----:B------:R-:W-:Y:S04]  /*94c0*/  BSSY B1, `(.L_x_104) ;  /* 0x0000006000017945 */ /* 0x000fe80003800000 */
[----:B------:R1:W-:Y:S01]  /*94d0*/  @!P5 STG.E.U8 desc[UR58][R4.64+0x48], R13 ;  /* 0x0000480d0400d986 */ /* 0x0003e2000c10113a */
[----:B------:R-:W-:Y:S05]  /*94e0*/  @P4 BRA `(.L_x_105) ;  /* 0x00000000000c4947 */ /* 0x000fea0003800000 */
[----:B--2---:R-:W1:Y:S02]  /*94f0*/  LDG.E.U8 R147, desc[UR58][R8.64+0x49] ;  /* 0x0000493a08937981 */ /* 0x004e64000c1e1100 */
[----:B-1----:R-:W-:-:S05]  /*9500*/  PRMT R13, R147, 0x8880, RZ ;  /* 0x00008880930d7816 */ /* 0x002fca00000000ff */
[----:B------:R-:W-:-:S07]  /*9510*/  IMAD R12, R13, R146, RZ ;  /* 0x000000920d0c7224 */ /* 0x000fce00078e02ff */
.L_x_105:
[----:B------:R-:W-:Y:S05]  /*9520*/  BSYNC B1 ;  /* 0x0000000000017941 */ /* 0x000fea0003800000 */
.L_x_104:
        /* <DEDUP_REMOVED lines=13> */
.L_x_107:
[----:B------:R-:W-:Y:S05]  /*9600*/  BSYNC B1 ;  /* 0x0000000000017941 */ /* 0x000fea0003800000 */
.L_x_106:
[----:B-1----:R-:W-:Y:S01]  /*9610*/  @!P1 IMAD R13, R110, R145, R12 ;  /* 0x000000916e0d9224 */ /* 0x002fe200078e020c */
[----:B------:R-:W-:Y:S04]  /*9620*/  BSSY B1, `(.L_x_108) ;  /* 0x0000006000017945 */ /* 0x000fe80003800000 */
[----:B------:R1:W-:Y:S01]  /*9630*/  @!P1 STG.E.U8 desc[UR58][R6.64+0x48], R13 ;  /* 0x0000480d06009986 */ /* 0x0003e2000c10113a */
[----:B------:R-:W-:Y:S05]  /*9640*/  @P0 BRA `(.L_x_109) ;  /* 0x00000000000c0947 */ /* 0x000fea0003800000 */
[----:B--2---:R-:W1:Y:S02]  /*9650*/  LDG.E.U8 R147, desc[UR58][R10.64+0x49] ;  /* 0x0000493a0a937981 */ /* 0x004e64000c1e1100 */
[----:B-1----:R-:W-:-:S05]  /*9660*/  PRMT R13, R147, 0x8880, RZ ;  /* 0x00008880930d7816 */ /* 0x002fca00000000ff */
[----:B------:R-:W-:-:S07]  /*9670*/  IMAD R12, R13, R146, RZ ;  /* 0x000000920d0c7224 */ /* 0x000fce00078e02ff */
.L_x_109:
[----:B------:R-:W-:Y:S05]  /*9680*/  BSYNC B1 ;  /* 0x0000000000017941 */ /* 0x000fea0003800000 */
.L_x_108:
[----:B------:R-:W-:Y:S01]  /*9690*/  @!P0 IMAD R111, R111, R145, R12 ;  /* 0x000000916f6f8224 */ /* 0x000fe200078e020c */
[----:B------:R-:W-:Y:S04]  /*96a0*/  BSSY B1, `(.L_x_110) ;  /* 0x0000006000017945 */ /* 0x000fe80003800000 */
[----:B------:R0:W-:Y:S01]  /*96b0*/  @!P0 STG.E.U8 desc[UR58][R6.64+0x49], R111 ;  /* 0x0000496f06008986 */ /* 0x0001e2000c10113a */
[----:B------:R-:W-:Y:S05]  /*96c0*/  @P5 BRA `(.L_x_111) ;  /* 0x00000000000c5947 */ /* 0x000fea0003800000 */
[----:B--2---:R-:W1:Y:S02]  /*96d0*/  LDG.E.U8 R147, desc[UR58][R8.64+0x50] ;  /* 0x0000503a08937981 */ /* 0x004e64000c1e1100 */
[----:B-1----:R-:W-:-:S05]  /*96e0*/  PRMT R13, R147, 0x8880, RZ ;  /* 0x00008880930d7816 */ /* 0x002fca00000000ff */
[----:B------:R-:W-:-:S07]  /*96f0*/  IMAD R12, R13, R146, RZ ;  /* 0x000000920d0c7224 */ /* 0x000fce00078e02ff */
.L_x_111:
[----:B------:R-:W-:Y:S05]  /*9700*/  BSYNC B1 ;  /* 0x0000000000017941 */ /* 0x000fea0003800000 */
.L_x_110:
[----:B-1----:R-:W-:Y:S01]  /*9710*/  @!P5 IMAD R13, R96, R145, R12 ;  /* 0x00000091600dd224 */ /* 0x002fe200078e020c */
[----:B------:R-:W-:Y:S04]  /*9720*/  BSSY B1, `(.L_x_112) ;  /* 0x0000006000017945 */ /* 0x000fe80003800000 */
[----:B------:R1:W-:Y:S01]  /*9730*/  @!P5 STG.E.U8 desc[UR58][R4.64+0x50], R13 ;  /* 0x0000500d0400d986 */ /* 0x0003e2000c10113a */
[----:B------:R-:W-:Y:S05]  /*9740*/  @P4 BRA `(.L_x_113) ;  /* 0x00000000000c4947 */ /* 0x000fea0003800000 */
[----:B--2---:R-:W1:Y:S02]  /*9750*/  LDG.E.U8 R147, desc[UR58][R8.64+0x51] ;  /* 0x0000513a08937981 */ /* 0x004e64000c1e1100 */
[----:B-1----:R-:W-:-:S05]  /*9760*/  PRMT R13, R147, 0x8880, RZ ;  /* 0x00008880930d7816 */ /* 0x002fca00000000ff */
[----:B------:R-:W-:-:S07]  /*9770*/  IMAD R12, R13, R146, RZ ;  /* 0x000000920d0c7224 */ /* 0x000fce00078e02ff */
.L_x_113:
[----:B------:R-:W-:Y:S05]  /*9780*/  BSYNC B1 ;  /* 0x0000000000017941 */ /* 0x000fea0003800000 */
.L_x_112:
        /* <DEDUP_REMOVED lines=13> */
.L_x_115:
[----:B------:R-:W-:Y:S05]  /*9860*/  BSYNC B1 ;  /* 0x0000000000017941 */ /* 0x000fea0003800000 */
.L_x_114:
[----:B-1----:R-:W-:Y:S01]  /*9870*/  @!P3 IMAD R13, R98, R145, R12 ;  /* 0x00000091620db224 */ /* 0x002fe200078e020c */
[----:B------:R-:W-:Y:S04]  /*9880*/  BSSY B1, `(.L_x_116) ;  /* 0x0000006000017945 */ /* 0x000fe80003800000 */
[----:B------:R1:W-:Y:S01]  /*9890*/  @!P3 STG.E.U8 desc[UR58][R6.64+0x50], R13 ;  /* 0x0000500d0600b986 */ /* 0x0003e2000c10113a */
[----:B------:R-:W-:Y:S05]  /*98a0*/  @P2 BRA `(.L_x_117) ;  /* 0x00000000000c2947 */ /* 0x000fea0003800000 */
[----:B--2---:R-:W1:Y:S02]  /*98b0*/  LDG.E.U8 R147, desc[UR58][R10.64+0x51] ;  /* 0x0000513a0a937981 */ /* 0x004e64000c1e1100 */
[----:B-1----:R-:W-:-:S05]  /*98c0*/  PRMT R13, R147, 0x8880, RZ ;  /* 0x00008880930d7816 */ /* 0x002fca00000000ff */
[----:B------:R-:W-:-:S07]  /*98d0*/  IMAD R12, R13, R146, RZ ;  /* 0x000000920d0c7224 */ /* 0x000fce00078e02ff */
.L_x_117:
[----:B------:R-:W-:Y:S05]  /*98e0*/  BSYNC B1 ;  /* 0x0000000000017941 */ /* 0x000fea0003800000 */
.L_x_116:
[----:B------:R-:W-:Y:S01]  /*98f0*/  @!P2 IMAD R99, R99, R145, R12 ;  /* 0x000000916363a224 */ /* 0x000fe200078e020c */
[----:B------:R-:W-:Y:S04]  /*9900*/  BSSY B1, `(.L_x_118) ;  /* 0x0000006000017945 */ /* 0x000fe80003800000 */
[----:B------:R0:W-:Y:S01]  /*9910*/  @!P2 STG.E.U8 desc[UR58][R6.64+0x51], R99 ;  /* 0x000051630600a986 */ /* 0x0001e2000c10113a */
[----:B------:R-:W-:Y:S05]  /*9920*/  @P5 BRA `(.L_x_119) ;  /* 0x00000000000c5947 */ /* 0x000fea0003800000 */
[----:B--2---:R-:W1:Y:S02]  /*9930*/  LDG.E.U8 R147, desc[UR58][R8.64+0x58] ;  /* 0x0000583a08937981 */ /* 0x004e64000c1e1100 */
[----:B-1----:R-:W-:-:S05]  /*9940*/  PRMT R13, R147, 0x8880, RZ ;  /* 0x00008880930d7816 */ /* 0x002fca00000000ff */
[----:B------:R-:W-:-:S07]  /*9950*/  IMAD R12, R13, R146, RZ ;  /* 0x000000920d0c7224 */ /* 0x000fce00078e02ff */
.L_x_119:
[----:B------:R-:W-:Y:S05]  /*9960*/  BSYNC B1 ;  /* 0x0000000000017941 */ /* 0x000fea0003800000 */
.L_x_118:
[----:B-1----:R-:W-:Y:S01]  /*9970*/  @!P5 IMAD R13, R100, R145, R12 ;  /* 0x00000091640dd224 */ /* 0x002fe200078e020c */
[----:B------:R-:W-:Y:S04]  /*9980*/  BSSY B1, `(.L_x_120) ;  /* 0x0000006000017945 */ /* 0x000fe80003800000 */
[----:B------:R1:W-:Y:S01]  /*9990*/  @!P5 STG.E.U8 desc[UR58][R4.64+0x58], R13 ;  /* 0x0000580d0400d986 */ /* 0x0003e2000c10113a */
[----:B------:R-:W-:Y:S05]  /*99a0*/  @P4 BRA `(.L_x_121) ;  /* 0x00000000000c4947 */ /* 0x000fea0003800000 */
[----:B--2---:R-:W1:Y:S02]  /*99b0*/  LDG.E.U8 R147, desc[UR58][R8.64+0x59] ;  /* 0x0000593a08937981 */ /* 0x004e64000c1e1100 */
[----:B-1----:R-:W-:-:S05]  /*99c0*/  PRMT R13, R147, 0x8880, RZ ;  /* 0x00008880930d7816 */ /* 0x002fca00000000ff */
[----:B------:R-:W-:-:S07]  /*99d0*/  IMAD R12, R13, R146, RZ ;  /* 0x000000920d0c7224 */ /* 0x000fce00078e02ff */
.L_x_121:
[----:B------:R-:W-:Y:S05]  /*99e0*/  BSYNC B1 ;  /* 0x0000000000017941 */ /* 0x000fea0003800000 */
.L_x_120:
        /* <DEDUP_REMOVED lines=13> */
.L_x_123:
[----:B------:R-:W-:Y:S05]  /*9ac0*/  BSYNC B1 ;  /* 0x0000000000017941 */ /* 0x000fea0003800000 */
.L_x_122:
[----:B-1----:R-:W-:Y:S01]  /*9ad0*/  @!P1 IMAD R13, R102, R145, R12 ;  /* 0x00000091660d9224 */ /* 0x002fe200078e020c */
[----:B------:R-:W-:Y:S04]  /*9ae0*/  BSSY B1, `(.L_x_124) ;  /* 0x0000006000017945 */ /* 0x000fe80003800000 */
[----:B------:R1:W-:Y:S01]  /*9af0*/  @!P1 STG.E.U8 desc[UR58][R6.64+0x58], R13 ;  /* 0x0000580d06009986 */ /* 0x0003e2000c10113a */
[----:B------:R-:W-:Y:S05]  /*9b00*/  @P0 BRA `(.L_x_125) ;  /* 0x00000000000c0947 */ /* 0x000fea0003800000 */
[----:B--2---:R-:W1:Y:S02]  /*9b10*/  LDG.E.U8 R147, desc[UR58][R10.64+0x59] ;  /* 0x0000593a0a937981 */ /* 0x004e64000c1e1100 */
[----:B-1----:R-:W-:-:S05]  /*9b20*/  PRMT R13, R147, 0x8880, RZ ;  /* 0x00008880930d7816 */ /* 0x002fca00000000ff */
[----:B------:R-:W-:-:S07]  /*9b30*/  IMAD R12, R13, R146, RZ ;  /* 0x000000920d0c7224 */ /* 0x000fce00078e02ff */
.L_x_125:
[----:B------:R-:W-:Y:S05]  /*9b40*/  BSYNC B1 ;  /* 0x0000000000017941 */ /* 0x000fea0003800000 */
.L_x_124:
[----:B------:R-:W-:Y:S01]  /*9b50*/  @!P0 IMAD R103, R103, R145, R12 ;  /* 0x0000009167678224 */ /* 0x000fe200078e020c */
[----:B------:R-:W-:Y:S04]  /*9b60*/  BSSY B1, `(.L_x_126) ;  /* 0x0000006000017945 */ /* 0x000fe80003800000 */
[----:B------:R0:W-:Y:S01]  /*9b70*/  @!P0 STG.E.U8 desc[UR58][R6.64+0x59], R103 ;  /* 0x0000596706008986 */ /* 0x0001e2000c10113a */
[----:B------:R-:W-:Y:S05]  /*9b80*/  @P5 BRA `(.L_x_127) ;  /* 0x00000000000c5947 */ /* 0x000fea0003800000 */
[----:B--2---:R-:W1:Y:S02]  /*9b90*/  LDG.E.U8 R147, desc[UR58][R8.64+0x60] ;  /* 0x0000603a08937981 */ /* 0x004e64000c1e1100 */
[----:B-1----:R-:W-:-:S05]  /*9ba0*/  PRMT R13, R147, 0x8880, RZ ;  /* 0x00008880930d7816 */ /* 0x002fca00000000ff */
[----:B------:R-:W-:-:S07]  /*9bb0*/  IMAD R12, R13, R146, RZ ;  /* 0x000000920d0c7224 */ /* 0x000fce00078e02ff */
.L_x_127:
[----:B------:R-:W-:Y:S05]  /*9bc0*/  BSYNC B1 ;  /* 0x0000000000017941 */ /* 0x000fea0003800000 */
.L_x_126:
[----:B-1----:R-:W-:Y:S01]  /*9bd0*/  @!P5 IMAD R13, R88, R145, R12 ;  /* 0x00000091580dd224 */ /* 0x002fe200078e020c */
[----:B------:R-:W-:Y:S04]  /*9be0*/  BSSY B1, `(.L_x_128) ;  /* 0x0000006000017945 */ /* 0x000fe80003800000 */
[----:B------:R1:W-:Y:S01]  /*9bf0*/  @!P5 STG.E.U8 desc[UR58][R4.64+0x60], R13 ;  /* 0x0000600d0400d986 */ /* 0x0003e2000c10113a */
[----:B------:R-:W-:Y:S05]  /*9c00*/  @P4 BRA `(.L_x_129) ;  /* 0x00000000000c4947 */ /* 0x000fea0003800000 */
[----:B--2---:R-:W1:Y:S02]  /*9c10*/  LDG.E.U8 R147, desc[UR58][R8.64+0x61] ;  /* 0x0000613a08937981 */ /* 0x004e64000c1e1100 */
[----:B-1----:R-:W-:-:S05]  /*9c20*/  PRMT R13, R147, 0x8880, RZ ;  /* 0x00008880930d7816 */ /* 0x002fca00000000ff */
[----:B------:R-:W-:-:S07]  /*9c30*/  IMAD R12, R13, R146, RZ ;  /* 0x000000920d0c7224 */ /* 0x000fce00078e02ff */
.L_x_129:
[----:B------:R-:W-:Y:S05]  /*9c40*/  BSYNC B1 ;  /* 0x0000000000017941 */ /* 0x000fea0003800000 */
.L_x_128:
        /* <DEDUP_REMOVED lines=13> */
.L_x_131:
[----:B------:R-:W-:Y:S05]  /*9d20*/  BSYNC B1 ;  /* 0x0000000000017941 */ /* 0x000fea0003800000 */
.L_x_130:
[----:B-1----:R-:W-:Y:S01]  /*9d30*/  @!P3 IMAD R13, R90, R145, R12 ;  /* 0x000000915a0db224 */ /* 0x002fe200078e020c */
[----:B------:R-:W-:Y:S04]  /*9d40*/  BSSY B1, `(.L_x_132) ;  /* 0x0000006000017945 */ /* 0x000fe80003800000 */
[----:B------:R1:W-:Y:S01]  /*9d50*/  @!P3 STG.E.U8 desc[UR58][R6.64+0x60], R13 ;  /* 0x0000600d0600b986 */ /* 0x0003e2000c10113a */
[----:B------:R-:W-:Y:S05]  /*9d60*/  @P2 BRA `(.L_x_133) ;  /* 0x00000000000c2947 */ /* 0x000fea0003800000 */
[----:B--2---:R-:W1:Y:S02]  /*9d70*/  LDG.E.U8 R147, desc[UR58][R10.64+0x61] ;  /* 0x0000613a0a937981 */ /* 0x004e64000c1e1100 */
[----:B-1----:R-:W-:-:S05]  /*9d80*/  PRMT R13, R147, 0x8880, RZ ;  /* 0x00008880930d7816 */ /* 0x002fca00000000ff */
[----:B------:R-:W-:-:S07]  /*9d90*/  IMAD R12, R13, R146, RZ ;  /* 0x000000920d0c7224 */ /* 0x000fce00078e02ff */
.L_x_133:
[----:B------:R-:W-:Y:S05]  /*9da0*/  BSYNC B1 ;  /* 0x0000000000017941 */ /* 0x000fea0003800000 */
.L_x_132:
[----:B------:R-:W-:Y:S01]  /*9db0*/  @!P2 IMAD R91, R91, R145, R12 ;  /* 0x000000915b5ba224 */ /* 0x000fe200078e020c */
[----:B------:R-:W-:Y:S04]  /*9dc0*/  BSSY B1, `(.L_x_134) ;  /* 0x0000006000017945 */ /* 0x000fe80003800000 */
[----:B------:R0:W-:Y:S01]  /*9dd0*/  @!P2 STG.E.U8 desc[UR58][R6.64+0x61], R91 ;  /* 0x0000615b0600a986 */ /* 0x0001e2000c10113a */
[----:B------:R-:W-:Y:S05]  /*9de0*/  @P5 BRA `(.L_x_135) ;  /* 0x00000000000c5947 */ /* 0x000fea0003800000 */
[----:B--2---:R-:W1:Y:S02]  /*9df0*/  LDG.E.U8 R147, desc[UR58][R8.64+0x68] ;  /* 0x0000683a08937981 */ /* 0x004e64000c1e1100 */
[----:B-1----:R-:W-:-:S05]  /*9e00*/  PRMT R13, R147, 0x8880, RZ ;  /* 0x00008880930d7816 */ /* 0x002fca00000000ff */
[----:B------:R-:W-:-:S07]  /*9e10*/  IMAD R12, R13, R146, RZ ;  /* 0x000000920d0c7224 */ /* 0x000fce00078e02ff */
.L_x_135:
[----:B------:R-:W-:Y:S05]  /*9e20*/  BSYNC B1 ;  /* 0x0000000000017941 */ /* 0x000fea0003800000 */
.L_x_134:
[----:B-1----:R-:W-:Y:S01]  /*9e30*/  @!P5 IMAD R13, R92, R145, R12 ;  /* 0x000000915c0dd224 */ /* 0x002fe200078e020c */
[----:B------:R-:W-:Y:S04]  /*9e40*/  BSSY B1, `(.L_x_136) ;  /* 0x0000006000017945 */ /* 0x000fe80003800000 */
[----:B------:R1:W-:Y:S01]  /*9e50*/  @!P5 STG.E.U8 desc[UR58][R4.64+0x68], R13 ;  /* 0x0000680d0400d986 */ /* 0x0003e2000c10113a */
[----:B------:R-:W-:Y:S05]  /*9e60*/  @P4 BRA `(.L_x_137) ;  /* 0x00000000000c4947 */ /* 0x000fea0003800000 */
[----:B--2---:R-:W1:Y:S02]  /*9e70*/  LDG.E.U8 R147, desc[UR58][R8.64+0x69] ;  /* 0x0000693a08937981 */ /* 0x004e64000c1e1100 */
[----:B-1----:R-:W-:-:S05]  /*9e80*/  PRMT R13, R147, 0x8880, RZ ;  /* 0x00008880930d7816 */ /* 0x002fca00000000ff */
[----:B------:R-:W-:-:S07]  /*9e90*/  IMAD R12, R13, R146, RZ ;  /* 0x000000920d0c7224 */ /* 0x000fce00078e02ff */
.L_x_137:
[----:B------:R-:W-:Y:S05]  /*9ea0*/  BSYNC B1 ;  /* 0x0000000000017941 */ /* 0x000fea0003800000 */
.L_x_136:
        /* <DEDUP_REMOVED lines=13> */
.L_x_139:
[----:B------:R-:W-:Y:S05]  /*9f80*/  BSYNC B1 ;  /* 0x0000000000017941 */ /* 0x000fea0003800000 */
.L_x_138:
[----:B-1----:R-:W-:Y:S01]  /*9f90*/  @!P1 IMAD R13, R94, R145, R12 ;  /* 0x000000915e0d9224 */ /* 0x002fe200078e020c */
[----:B------:R-:W-:Y:S04]  /*9fa0*/  BSSY B1, `(.L_x_140) ;  /* 0x0000006000017945 */ /* 0x000fe80003800000 */
[----:B------:R1:W-:Y:S01]  /*9fb0*/  @!P1 STG.E.U8 desc[UR58][R6.64+0x68], R13 ;  /* 0x0000680d06009986 */ /* 0x0003e2000c10113a */
[----:B------:R-:W-:Y:S05]  /*9fc0*/  @P0 BRA `(.L_x_141) ;  /* 0x00000000000c0947 */ /* 0x000fea0003800000 */
[----:B--2---:R-:W1:Y:S02]  /*9fd0*/  LDG.E.U8 R147, desc[UR58][R10.64+0x69] ;  /* 0x0000693a0a937981 */ /* 0x004e64000c1e1100 */
[----:B-1----:R-:W-:-:S05]  /*9fe0*/  PRMT R13, R147, 0x8880, RZ ;  /* 0x00008880930d7816 */ /* 0x002fca00000000ff */
[----:B------:R-:W-:-:S07]  /*9ff0*/  IMAD R12, R13, R146, RZ ;  /* 0x000000920d0c7224 */ /* 0x000fce00078e02ff */
.L_x_141:
[----:B------:R-:W-:Y:S05]  /*a000*/  BSYNC B1 ;  /* 0x0000000000017941 */ /* 0x000fea0003800000 */
.L_x_140:
[----:B------:R-:W-:Y:S01]  /*a010*/  @!P0 IMAD R95, R95, R145, R12 ;  /* 0x000000915f5f8224 */ /* 0x000fe200078e020c */
[----:B------:R-:W-:Y:S04]  /*a020*/  BSSY B1, `(.L_x_142) ;  /* 0x0000006000017945 */ /* 0x000fe80003800000 */
[----:B------:R0:W-:Y:S01]  /*a030*/  @!P0 STG.E.U8 desc[UR58][R6.64+0x69], R95 ;  /* 0x0000695f06008986 */ /* 0x0001e2000c10113a */
[----:B------:R-:W-:Y:S05]  /*a040*/  @P5 BRA `(.L_x_143) ;  /* 0x00000000000c5947 */ /* 0x000fea0003800000 */
[----:B--2---:R-:W1:Y:S02]  /*a050*/  LDG.E.U8 R147, desc[UR58][R8.64+0x70] ;  /* 0x0000703a08937981 */ /* 0x004e64000c1e1100 */
[----:B-1----:R-:W-:-:S05]  /*a060*/  PRMT R13, R147, 0x8880, RZ ;  /* 0x00008880930d7816 */ /* 0x002fca00000000ff */
[----:B------:R-:W-:-:S07]  /*a070*/  IMAD R12, R13, R146, RZ ;  /* 0x000000920d0c7224 */ /* 0x000fce00078e02ff */
.L_x_143:
[----:B------:R-:W-:Y:S05]  /*a080*/  BSYNC B1 ;  /* 0x0000000000017941 */ /* 0x000fea0003800000 */
.L_x_142:
[----:B-1----:R-:W-:Y:S01]  /*a090*/  @!P5 IMAD R13, R80, R145, R12 ;  /* 0x00000091500dd224 */ /* 0x002fe200078e020c */
[----:B------:R-:W-:Y:S04]  /*a0a0*/  BSSY B1, `(.L_x_144) ;  /* 0x0000006000017945 */ /* 0x000fe80003800000 */
[----:B------:R1:W-:Y:S01]  /*a0b0*/  @!P5 STG.E.U8 desc[UR58][R4.64+0x70], R13 ;  /* 0x0000700d0400d986 */ /* 0x0003e2000c10113a */
[----:B------:R-:W-:Y:S05]  /*a0c0*/  @P4 BRA `(.L_x_145) ;  /* 0x00000000000c4947 */ /* 0x000fea0003800000 */
[----:B--2---:R-:W1:Y:S02]  /*a0d0*/  LDG.E.U8 R147, desc[UR58][R8.64+0x71] ;  /* 0x0000713a08937981 */ /* 0x004e64000c1e1100 */
[----:B-1----:R-:W-:-:S05]  /*a0e0*/  PRMT R13, R147, 0x8880, RZ ;  /* 0x00008880930d7816 */ /* 0x002fca00000000ff */
[----:B------:R-:W-:-:S07]  /*a0f0*/  IMAD R12, R13, R146, RZ ;  /* 0x000000920d0c7224 */ /* 0x000fce00078e02ff */
.L_x_145:
[----:B------:R-:W-:Y:S05]  /*a100*/  BSYNC B1 ;  /* 0x0000000000017941 */ /* 0x000fea0003800000 */
.L_x_144:
        /* <DEDUP_REMOVED lines=13> */
.L_x_147:
[----:B------:R-:W-:Y:S05]  /*a1e0*/  BSYNC B1 ;  /* 0x0000000000017941 */ /* 0x000fea0003800000 */
.L_x_146:
[----:B-1----:R-:W-:Y:S01]  /*a1f0*/  @!P3 IMAD R13, R82, R145, R12 ;  /* 0x00000091520db224 */ /* 0x002fe200078e020c */
[----:B------:R-:W-:Y:S04]  /*a200*/  BSSY B1, `(.L_x_148) ;  /* 0x0000006000017945 */ /* 0x000fe80003800000 */
[----:B------:R1:W-:Y:S01]  /*a210*/  @!P3 STG.E.U8 desc[UR58][R6.64+0x70], R13 ;  /* 0x0000700d0600b986 */ /* 0x0003e2000c10113a */
[----:B------:R-:W-:Y:S05]  /*a220*/  @P2 BRA `(.L_x_149) ;  /* 0x00000000000c2947 */ /* 0x000fea0003800000 */
[----:B--2---:R-:W1:Y:S02]  /*a230*/  LDG.E.U8 R147, desc[UR58][R10.64+0x71] ;  /* 0x0000713a0a937981 */ /* 0x004e64000c1e1100 */
[----:B-1----:R-:W-:-:S05]  /*a240*/  PRMT R13, R147, 0x8880, RZ ;  /* 0x00008880930d7816 */ /* 0x002fca00000000ff */
[----:B------:R-:W-:-:S07]  /*a250*/  IMAD R12, R13, R146, RZ ;  /* 0x000000920d0c7224 */ /* 0x000fce00078e02ff */
.L_x_149:
[----:B------:R-:W-:Y:S05]  /*a260*/  BSYNC B1 ;  /* 0x0000000000017941 */ /* 0x000fea0003800000 */
.L_x_148:
[----:B------:R-:W-:Y:S01]  /*a270*/  @!P2 IMAD R83, R83, R145, R12 ;  /* 0x000000915353a224 */ /* 0x000fe200078e020c */
[----:B------:R-:W-:Y:S04]  /*a280*/  BSSY B1, `(.L_x_150) ;  /* 0x0000006000017945 */ /* 0x000fe80003800000 */
[----:B------:R0:W-:Y:S01]  /*a290*/  @!P2 STG.E.U8 desc[UR58][R6.64+0x71], R83 ;  /* 0x000071530600a986 */ /* 0x0001e2000c10113a */
[----:B------:R-:W-:Y:S05]  /*a2a0*/  @P5 BRA `(.L_x_151) ;  /* 0x00000000000c5947 */ /* 0x000fea0003800000 */
[----:B--2---:R-:W1:Y:S02]  /*a2b0*/  LDG.E.U8 R147, desc[UR58][R8.64+0x78] ;  /* 0x0000783a08937981 */ /* 0x004e64000c1e1100 */
[----:B-1----:R-:W-:-:S05]  /*a2c0*/  PRMT R13, R147, 0x8880, RZ ;  /* 0x00008880930d7816 */ /* 0x002fca00000000ff */
[----:B------:R-:W-:-:S07]  /*a2d0*/  IMAD R12, R13, R146, RZ ;  /* 0x000000920d0c7224 */ /* 0x000fce00078e02ff */
.L_x_151:
[----:B------:R-:W-:Y:S05]  /*a2e0*/  BSYNC B1 ;  /* 0x0000000000017941 */ /* 0x000fea0003800000 */
.L_x_150:
[----:B-1----:R-:W-:Y:S01]  /*a2f0*/  @!P5 IMAD R13, R84, R145, R12 ;  /* 0x00000091540dd224 */ /* 0x002fe200078e020c */
[----:B------:R-:W-:Y:S04]  /*a300*/  BSSY B1, `(.L_x_152) ;  /* 0x0000006000017945 */ /* 0x000fe80003800000 */
[----:B------:R1:W-:Y:S01]  /*a310*/  @!P5 STG.E.U8 desc[UR58][R4.64+0x78], R13 ;  /* 0x0000780d0400d986 */ /* 0x0003e2000c10113a */
[----:B------:R-:W-:Y:S05]  /*a320*/  @P4 BRA `(.L_x_153) ;  /* 0x00000000000c4947 */ /* 0x000fea0003800000 */
[----:B--2---:R-:W1:Y:S02]  /*a330*/  LDG.E.U8 R147, desc[UR58][R8.64+0x79] ;  /* 0x0000793a08937981 */ /* 0x004e64000c1e1100 */
[----:B-1----:R-:W-:-:S05]  /*a340*/  PRMT R13, R147, 0x8880, RZ ;  /* 0x00008880930d7816 */ /* 0x002fca00000000ff */
[----:B------:R-:W-:-:S07]  /*a350*/  IMAD R12, R13, R146, RZ ;  /* 0x000000920d0c7224 */ /* 0x000fce00078e02ff */
.L_x_153:
[----:B------:R-:W-:Y:S05]  /*a360*/  BSYNC B1 ;  /* 0x0000000000017941 */ /* 0x000fea0003800000 */
.L_x_152:
        /* <DEDUP_REMOVED lines=13> */
.L_x_155:
[----:B------:R-:W-:Y:S05]  /*a440*/  BSYNC B1 ;  /* 0x0000000000017941 */ /* 0x000fea0003800000 */
.L_x_154:
[----:B-1----:R-:W-:Y:S01]  /*a450*/  @!P1 IMAD R13, R86, R145, R12 ;  /* 0x00000091560d9224 */ /* 0x002fe200078e020c */
[----:B------:R-:W-:Y:S04]  /*a460*/  BSSY B1, `(.L_x_156) ;  /* 0x0000006000017945 */ /* 0x000fe80003800000 */
[----:B------:R1:W-:Y:S01]  /*a470*/  @!P1 STG.E.U8 desc[UR58][R6.64+0x78], R13 ;  /* 0x0000780d06009986 */ /* 0x0003e2000c10113a */
[----:B------:R-:W-:Y:S05]  /*a480*/  @P0 BRA `(.L_x_157) ;  /* 0x00000000000c0947 */ /* 0x000fea0003800000 */
[----:B--2---:R-:W1:Y:S02]  /*a490*/  LDG.E.U8 R147, desc[UR58][R10.64+0x79] ;  /* 0x0000793a0a937981 */ /* 0x004e64000c1e1100 */
[----:B-1----:R-:W-:-:S05]  /*a4a0*/  PRMT R13, R147, 0x8880, RZ ;  /* 0x00008880930d7816 */ /* 0x002fca00000000ff */
[----:B------:R-:W-:-:S07]  /*a4b0*/  IMAD R12, R13, R146, RZ ;  /* 0x000000920d0c7224 */ /* 0x000fce00078e02ff */
.L_x_157:
[----:B------:R-:W-:Y:S05]  /*a4c0*/  BSYNC B1 ;  /* 0x0000000000017941 */ /* 0x000fea0003800000 */
.L_x_156:
[----:B------:R-:W-:Y:S01]  /*a4d0*/  @!P0 IMAD R87, R87, R145, R12 ;  /* 0x0000009157578224 */ /* 0x000fe200078e020c */
[----:B------:R-:W-:Y:S04]  /*a4e0*/  BSSY B1, `(.L_x_158) ;  /* 0x0000006000017945 */ /* 0x000fe80003800000 */
[----:B------:R0:W-:Y:S01]  /*a4f0*/  @!P0 STG.E.U8 desc[UR58][R6.64+0x79], R87 ;  /* 0x0000795706008986 */ /* 0x0001e2000c10113a */
[----:B------:R-:W-:Y:S05]  /*a500*/  @P5 BRA `(.L_x_159) ;  /* 0x00000000000c5947 */ /* 0x000fea0003800000 */
[----:B--2---:R-:W1:Y:S02]  /*a510*/  LDG.E.U8 R147, desc[UR58][R8.64+0x80] ;  /* 0x0000803a08937981 */ /* 0x004e64000c1e1100 */
[----:B-1----:R-:W-:-:S05]  /*a520*/  PRMT R13, R147, 0x8880, RZ ;  /* 0x00008880930d7816 */ /* 0x002fca00000000ff */
[----:B------:R-:W-:-:S07]  /*a530*/  IMAD R12, R13, R146, RZ ;  /* 0x000000920d0c7224 */ /* 0x000fce00078e02ff */
.L_x_159:
[----:B------:R-:W-:Y:S05]  /*a540*/  BSYNC B1 ;  /* 0x0000000000017941 */ /* 0x000fea0003800000 */
.L_x_158:
[----:B-1----:R-:W-:Y:S01]  /*a550*/  @!P5 IMAD R13, R72, R145, R12 ;  /* 0x00000091480dd224 */ /* 0x002fe200078e020c */
[----:B------:R-:W-:Y:S04]  /*a560*/  BSSY B1, `(.L_x_160) ;  /* 0x0000006000017945 */ /* 0x000fe80003800000 */
[----:B------:R1:W-:Y:S01]  /*a570*/  @!P5 STG.E.U8 desc[UR58][R4.64+0x80], R13 ;  /* 0x0000800d0400d986 */ /* 0x0003e2000c10113a */
[----:B------:R-:W-:Y:S05]  /*a580*/  @P4 BRA `(.L_x_161) ;  /* 0x00000000000c4947 */ /* 0x000fea0003800000 */
[----:B--2---:R-:W1:Y:S02]  /*a590*/  LDG.E.U8 R147, desc[UR58][R8.64+0x81] ;  /* 0x0000813a08937981 */ /* 0x004e64000c1e1100 */
[----:B-1----:R-:W-:-:S05]  /*a5a0*/  PRMT R13, R147, 0x8880, RZ ;  /* 0x00008880930d7816 */ /* 0x002fca00000000ff */
[----:B------:R-:W-:-:S07]  /*a5b0*/  IMAD R12, R13, R146, RZ ;  /* 0x000000920d0c7224 */ /* 0x000fce00078e02ff */
.L_x_161:
[----:B------:R-:W-:Y:S05]  /*a5c0*/  BSYNC B1 ;  /* 0x0000000000017941 */ /* 0x000fea0003800000 */
.L_x_160:
        /* <DEDUP_REMOVED lines=13> */
.L_x_163:
[----:B------:R-:W-:Y:S05]  /*a6a0*/  BSYNC B1 ;  /* 0x0000000000017941 */ /* 0x000fea0003800000 */
.L_x_162:
[----:B-1----:R-:W-:Y:S01]  /*a6b0*/  @!P3 IMAD R13, R74, R145, R12 ;  /* 0x000000914a0db224 */ /* 0x002fe200078e020c */
[----:B------:R-:W-:Y:S04]  /*a6c0*/  BSSY B1, `(.L_x_164) ;  /* 0x0000006000017945 */ /* 0x000fe80003800000 */
[----:B------:R1:W-:Y:S01]  /*a6d0*/  @!P3 STG.E.U8 desc[UR58][R6.64+0x80], R13 ;  /* 0x0000800d0600b986 */ /* 0x0003e2000c10113a */
[----:B------:R-:W-:Y:S05]  /*a6e0*/  @P2 BRA `(.L_x_165) ;  /* 0x00000000000c2947 */ /* 0x000fea0003800000 */
[----:B--2---:R-:W1:Y:S02]  /*a6f0*/  LDG.E.U8 R147, desc[UR58][R10.64+0x81] ;  /* 0x0000813a0a937981 */ /* 0x004e64000c1e1100 */
[----:B-1----:R-:W-:-:S05]  /*a700*/  PRMT R13, R147, 0x8880, RZ ;  /* 0x00008880930d7816 */ /* 0x002fca00000000ff */
[----:B------:R-:W-:-:S07]  /*a710*/  IMAD R12, R13, R146, RZ ;  /* 0x000000920d0c7224 */ /* 0x000fce00078e02ff */
.L_x_165:
[----:B------:R-:W-:Y:S05]  /*a720*/  BSYNC B1 ;  /* 0x0000000000017941 */ /* 0x000fea0003800000 */
.L_x_164:
[----:B------:R-:W-:Y:S01]  /*a730*/  @!P2 IMAD R75, R75, R145, R12 ;  /* 0x000000914b4ba224 */ /* 0x000fe200078e020c */
[----:B------:R-:W-:Y:S04]  /*a740*/  BSSY B1, `(.L_x_166) ;  /* 0x0000006000017945 */ /* 0x000fe80003800000 */
[----:B------:R0:W-:Y:S01]  /*a750*/  @!P2 STG.E.U8 desc[UR58][R6.64+0x81], R75 ;  /* 0x0000814b0600a986 */ /* 0x0001e2000c10113a */
[----:B------:R-:W-:Y:S05]  /*a760*/  @P5 BRA `(.L_x_167) ;  /* 0x00000000000c5947 */ /* 0x000fea0003800000 */
[----:B--2---:R-:W1:Y:S02]  /*a770*/  LDG.E.U8 R147, desc[UR58][R8.64+0x88] ;  /* 0x0000883a08937981 */ /* 0x004e64000c1e1100 */
[----:B-1----:R-:W-:-:S05]  /*a780*/  PRMT R13, R147, 0x8880, RZ ;  /* 0x00008880930d7816 */ /* 0x002fca00000000ff */
[----:B------:R-:W-:-:S07]  /*a790*/  IMAD R12, R13, R146, RZ ;  /* 0x000000920d0c7224 */ /* 0x000fce00078e02ff */
.L_x_167:
[----:B------:R-:W-:Y:S05]  /*a7a0*/  BSYNC B1 ;  /* 0x0000000000017941 */ /* 0x000fea0003800000 */
.L_x_166:
[----:B-1----:R-:W-:Y:S01]  /*a7b0*/  @!P5 IMAD R13, R76, R145, R12 ;  /* 0x000000914c0dd224 */ /* 0x002fe200078e020c */
[----:B------:R-:W-:Y:S04]  /*a7c0*/  BSSY B1, `(.L_x_168) ;  /* 0x0000006000017945 */ /* 0x000fe80003800000 */
[----:B------:R1:W-:Y:S01]  /*a7d0*/  @!P5 STG.E.U8 desc[UR58][R4.64+0x88], R13 ;  /* 0x0000880d0400d986 */ /* 0x0003e2000c10113a */
[----:B------:R-:W-:Y:S05]  /*a7e0*/  @P4 BRA `(.L_x_169) ;  /* 0x00000000000c4947 */ /* 0x000fea0003800000 */
[----:B--2---:R-:W1:Y:S02]  /*a7f0*/  LDG.E.U8 R147, desc[UR58][R8.64+0x89] ;  /* 0x0000893a08937981 */ /* 0x004e64000c1e1100 */
[----:B-1----:R-:W-:-:S05]  /*a800*/  PRMT R13, R147, 0x8880, RZ ;  /* 0x00008880930d7816 */ /* 0x002fca00000000ff */
[----:B------:R-:W-:-:S07]  /*a810*/  IMAD R12, R13, R146, RZ ;  /* 0x000000920d0c7224 */ /* 0x000fce00078e02ff */
.L_x_169:
[----:B------:R-:W-:Y:S05]  /*a820*/  BSYNC B1 ;  /* 0x0000000000017941 */ /* 0x000fea0003800000 */
.L_x_168:
        /* <DEDUP_REMOVED lines=13> */
.L_x_171:
[----:B------:R-:W-:Y:S05]  /*a900*/  BSYNC B1 ;  /* 0x0000000000017941 */ /* 0x000fea0003800000 */
.L_x_170:
[----:B-1----:R-:W-:Y:S01]  /*a910*/  @!P1 IMAD R13, R78, R145, R12 ;  /* 0x000000914e0d9224 */ /* 0x002fe200078e020c */
[----:B------:R-:W-:Y:S04]  /*a920*/  BSSY B1, `(.L_x_172) ;  /* 0x0000006000017945 */ /* 0x000fe80003800000 */
[----:B------:R1:W-:Y:S01]  /*a930*/  @!P1 STG.E.U8 desc[UR58][R6.64+0x88], R13 ;  /* 0x0000880d06009986 */ /* 0x0003e2000c10113a */
[----:B------:R-:W-:Y:S05]  /*a940*/  @P0 BRA `(.L_x_173) ;  /* 0x00000000000c0947 */ /* 0x000fea0003800000 */
[----:B--2---:R-:W1:Y:S02]  /*a950*/  LDG.E.U8 R147, desc[UR58][R10.64+0x89] ;  /* 0x0000893a0a937981 */ /* 0x004e64000c1e1100 */
[----:B-1----:R-:W-:-:S05]  /*a960*/  PRMT R13, R147, 0x8880, RZ ;  /* 0x00008880930d7816 */ /* 0x002fca00000000ff */
[----:B------:R-:W-:-:S07]  /*a970*/  IMAD R12, R13, R146, RZ ;  /* 0x000000920d0c7224 */ /* 0x000fce00078e02ff */
.L_x_173:
[----:B------:R-:W-:Y:S05]  /*a980*/  BSYNC B1 ;  /* 0x0000000000017941 */ /* 0x000fea0003800000 */
.L_x_172:
[----:B------:R-:W-:Y:S01]  /*a990*/  @!P0 IMAD R79, R79, R145, R12 ;  /* 0x000000914f4f8224 */ /* 0x000fe200078e020c */
[----:B------:R-:W-:Y:S04]  /*a9a0*/  BSSY B1, `(.L_x_174) ;  /* 0x0000006000017945 */ /* 0x000fe80003800000 */
[----:B------:R0:W-:Y:S01]  /*a9b0*/  @!P0 STG.E.U8 desc[UR58][R6.64+0x89], R79 ;  /* 0x0000894f06008986 */ /* 0x0001e2000c10113a */
[----:B------:R-:W-:Y:S05]  /*a9c0*/  @P5 BRA `(.L_x_175) ;  /* 0x00000000000c5947 */ /* 0x000fea0003800000 */
[----:B--2---:R-:W1:Y:S02]  /*a9d0*/  LDG.E.U8 R147, desc[UR58][R8.64+0x90] ;  /* 0x0000903a08937981 */ /* 0x004e64000c1e1100 */
[----:B-1----:R-:W-:-:S05]  /*a9e0*/  PRMT R13, R147, 0x8880, RZ ;  /* 0x00008880930d7816 */ /* 0x002fca00000000ff */
[----:B------:R-:W-:-:S07]  /*a9f0*/  IMAD R12, R13, R146, RZ ;  /* 0x000000920d0c7224 */ /* 0x000fce00078e02ff */
.L_x_175:
[----:B------:R-:W-:Y:S05]  /*aa00*/  BSYNC B1 ;  /* 0x0000000000017941 */ /* 0x000fea0003800000 */
.L_x_174:
[----:B-1----:R-:W-:Y:S01]  /*aa10*/  @!P5 IMAD R13, R64, R145, R12 ;  /* 0x00000091400dd224 */ /* 0x002fe200078e020c */
[----:B------:R-:W-:Y:S04]  /*aa20*/  BSSY B1, `(.L_x_176) ;  /* 0x0000006000017945 */ /* 0x000fe80003800000 */
[----:B------:R1:W-:Y:S01]  /*aa30*/  @!P5 STG.E.U8 desc[UR58][R4.64+0x90], R13 ;  /* 0x0000900d0400d986 */ /* 0x0003e2000c10113a */
[----:B------:R-:W-:Y:S05]  /*aa40*/  @P4 BRA `(.L_x_177) ;  /* 0x00000000000c4947 */ /* 0x000fea0003800000 */
[----:B--2---:R-:W1:Y:S02]  /*aa50*/  LDG.E.U8 R147, desc[UR58][R8.64+0x91] ;  /* 0x0000913a08937981 */ /* 0x004e64000c1e1100 */
[----:B-1----:R-:W-:-:S05]  /*aa60*/  PRMT R13, R147, 0x8880, RZ ;  /* 0x00008880930d7816 */ /* 0x002fca00000000ff */
[----:B------:R-:W-:-:S07]  /*aa70*/  IMAD R12, R13, R146, RZ ;  /* 0x000000920d0c7224 */ /* 0x000fce00078e02ff */
.L_x_177:
[----:B------:R-:W-:Y:S05]  /*aa80*/  BSYNC B1 ;  /* 0x0000000000017941 */ /* 0x000fea0003800000 */
.L_x_176:
        /* <DEDUP_REMOVED lines=13> */
.L_x_179:
[----:B------:R-:W-:Y:S05]  /*ab60*/  BSYNC B1 ;  /* 0x0000000000017941 */ /* 0x000fea0003800000 */
.L_x_178:
[----:B-1----:R-:W-:Y:S01]  /*ab70*/  @!P3 IMAD R13, R66, R145, R12 ;  /* 0x00000091420db224 */ /* 0x002fe200078e020c */
[----:B------:R-:W-:Y:S04]  /*ab80*/  BSSY B1, `(.L_x_180) ;  /* 0x0000006000017945 */ /* 0x000fe80003800000 */
[----:B------:R1:W-:Y:S01]  /*ab90*/  @!P3 STG.E.U8 desc[UR58][R6.64+0x90], R13 ;  /* 0x0000900d0600b986 */ /* 0x0003e2000c10113a */
[----:B------:R-:W-:Y:S05]  /*aba0*/  @P2 BRA `(.L_x_181) ;  /* 0x00000000000c2947 */ /* 0x000fea0003800000 */
[----:B--2---:R-:W1:Y:S02]  /*abb0*/  LDG.E.U8 R147, desc[UR58][R10.64+0x91] ;  /* 0x0000913a0a937981 */ /* 0x004e64000c1e1100 */
[----:B-1----:R-:W-:-:S05]  /*abc0*/  PRMT R13, R147, 0x8880, RZ ;  /* 0x00008880930d7816 */ /* 0x002fca00000000ff */
[----:B------:R-:W-:-:S07]  /*abd0*/  IMAD R12, R13, R146, RZ ;  /* 0x000000920d0c7224 */ /* 0x000fce00078e02ff */
.L_x_181:
[----:B------:R-:W-:Y:S05]  /*abe0*/  BSYNC B1 ;  /* 0x0000000000017941 */ /* 0x000fea0003800000 */
.L_x_180:
[----:B------:R-:W-:Y:S01]  /*abf0*/  @!P2 IMAD R67, R67, R145, R12 ;  /* 0x000000914343a224 */ /* 0x000fe200078e020c */
[----:B------:R-:W-:Y:S04]  /*ac00*/  BSSY B1, `(.L_x_182) ;  /* 0x0000006000017945 */ /* 0x000fe80003800000 */
[----:B------:R0:W-:Y:S01]  /*ac10*/  @!P2 STG.E.U8 desc[UR58][R6.64+0x91], R67 ;  /* 0x000091430600a986 */ /* 0x0001e2000c10113a */
[----:B------:R-:W-:Y:S05]  /*ac20*/  @P5 BRA `(.L_x_183) ;  /* 0x00000000000c5947 */ /* 0x000fea0003800000 */
[----:B--2---:R-:W1:Y:S02]  /*ac30*/  LDG.E.U8 R147, desc[UR58][R8.64+0x98] ;  /* 0x0000983a08937981 */ /* 0x004e64000c1e1100 */
[----:B-1----:R-:W-:-:S05]  /*ac40*/  PRMT R13, R147, 0x8880, RZ ;  /* 0x00008880930d7816 */ /* 0x002fca00000000ff */
[----:B------:R-:W-:-:S07]  /*ac50*/  IMAD R12, R13, R146, RZ ;  /* 0x000000920d0c7224 */ /* 0x000fce00078e02ff */
.L_x_183:
[----:B------:R-:W-:Y:S05]  /*ac60*/  BSYNC B1 ;  /* 0x0000000000017941 */ /* 0x000fea0003800000 */
.L_x_182:
[----:B-1----:R-:W-:Y:S01]  /*ac70*/  @!P5 IMAD R13, R68, R145, R12 ;  /* 0x00000091440dd224 */ /* 0x002fe200078e020c */
[----:B------:R-:W-:Y:S04]  /*ac80*/  BSSY B1, `(.L_x_184) ;  /* 0x0000006000017945 */ /* 0x000fe80003800000 */
[----:B------:R1:W-:Y:S01]  /*ac90*/  @!P5 STG.E.U8 desc[UR58][R4.64+0x98], R13 ;  /* 0x0000980d0400d986 */ /* 0x0003e2000c10113a */
[----:B------:R-:W-:Y:S05]  /*aca0*/  @P4 BRA `(.L_x_185) ;  /* 0x00000000000c4947 */ /* 0x000fea0003800000 */
[----:B--2---:R-:W1:Y:S02]  /*acb0*/  LDG.E.U8 R147, desc[UR58][R8.64+0x99] ;  /* 0x0000993a08937981 */ /* 0x004e64000c1e1100 */
[----:B-1----:R-:W-:-:S05]  /*acc0*/  PRMT R13, R147, 0x8880, RZ ;  /* 0x00008880930d7816 */ /* 0x002fca00000000ff */
[----:B------:R-:W-:-:S07]  /*acd0*/  IMAD R12, R13, R146, RZ ;  /* 0x000000920d0c7224 */ /* 0x000fce00078e02ff */
.L_x_185:
[----:B------:R-:W-:Y:S05]  /*ace0*/  BSYNC B1 ;  /* 0x0000000000017941 */ /* 0x000fea0003800000 */
.L_x_184:
        /* <DEDUP_REMOVED lines=13> */
.L_x_187:
[----:B------:R-:W-:Y:S05]  /*adc0*/  BSYNC B1 ;  /* 0x0000000000017941 */ /* 0x000fea0003800000 */
.L_x_186:
[----:B-1----:R-:W-:Y:S01]  /*add0*/  @!P1 IMAD R13, R70, R145, R12 ;  /* 0x00000091460d9224 */ /* 0x002fe200078e020c */
[----:B------:R-:W-:Y:S04]  /*ade0*/  BSSY B1, `(.L_x_188) ;  /* 0x0000006000017945 */ /* 0x000fe80003800000 */
[----:B------:R1:W-:Y:S01]  /*adf0*/  @!P1 STG.E.U8 desc[UR58][R6.64+0x98], R13 ;  /* 0x0000980d06009986 */ /* 0x0003e2000c10113a */
[----:B------:R-:W-:Y:S05]  /*ae00*/  @P0 BRA `(.L_x_189) ;  /* 0x00000000000c0947 */ /* 0x000fea0003800000 */
[----:B--2---:R-:W1:Y:S02]  /*ae10*/  LDG.E.U8 R147, desc[UR58][R10.64+0x99] ;  /* 0x0000993a0a937981 */ /* 0x004e64000c1e1100 */
[----:B-1----:R-:W-:-:S05]  /*ae20*/  PRMT R13, R147, 0x8880, RZ ;  /* 0x00008880930d7816 */ /* 0x002fca00000000ff */
[----:B------:R-:W-:-:S07]  /*ae30*/  IMAD R12, R13, R146, RZ ;  /* 0x000000920d0c7224 */ /* 0x000fce00078e02ff */
.L_x_189:
[----:B------:R-:W-:Y:S05]  /*ae40*/  BSYNC B1 ;  /* 0x0000000000017941 */ /* 0x000fea0003800000 */
.L_x_188:
[----:B------:R-:W-:Y:S01]  /*ae50*/  @!P0 IMAD R71, R71, R145, R12 ;  /* 0x0000009147478224 */ /* 0x000fe200078e020c */
[----:B------:R-:W-:Y:S04]  /*ae60*/  BSSY B1, `(.L_x_190) ;  /* 0x0000006000017945 */ /* 0x000fe80003800000 */
[----:B------:R0:W-:Y:S01]  /*ae70*/  @!P0 STG.E.U8 desc[UR58][R6.64+0x99], R71 ;  /* 0x0000994706008986 */ /* 0x0001e2000c10113a */
[----:B------:R-:W-:Y:S05]  /*ae80*/  @P5 BRA `(.L_x_191) ;  /* 0x00000000000c5947 */ /* 0x000fea0003800000 */
[----:B--2---:R-:W1:Y:S02]  /*ae90*/  LDG.E.U8 R147, desc[UR58][R8.64+0xa0] ;  /* 0x0000a03a08937981 */ /* 0x004e64000c1e1100 */
[----:B-1----:R-:W-:-:S05]  /*aea0*/  PRMT R13, R147, 0x8880, RZ ;  /* 0x00008880930d7816 */ /* 0x002fca00000000ff */
[----:B------:R-:W-:-:S07]  /*aeb0*/  IMAD R12, R13, R146, RZ ;  /* 0x000000920d0c7224 */ /* 0x000fce00078e02ff */
.L_x_191:
[----:B------:R-:W-:Y:S05]  /*aec0*/  BSYNC B1 ;  /* 0x0000000000017941 */ /* 0x000fea0003800000 */
.L_x_190:
[----:B-1----:R-:W-:Y:S01]  /*aed0*/  @!P5 IMAD R13, R56, R145, R12 ;  /* 0x00000091380dd224 */ /* 0x002fe200078e020c */
[----:B------:R-:W-:Y:S04]  /*aee0*/  BSSY B1, `(.L_x_192) ;  /* 0x0000006000017945 */ /* 0x000fe80003800000 */
[----:B------:R1:W-:Y:S01]  /*aef0*/  @!P5 STG.E.U8 desc[UR58][R4.64+0xa0], R13 ;  /* 0x0000a00d0400d986 */ /* 0x0003e2000c10113a */
[----:B------:R-:W-:Y:S05]  /*af00*/  @P4 BRA `(.L_x_193) ;  /* 0x00000000000c4947 */ /* 0x000fea0003800000 */
[----:B--2---:R-:W1:Y:S02]  /*af10*/  LDG.E.U8 R147, desc[UR58][R8.64+0xa1] ;  /* 0x0000a13a08937981 */ /* 0x004e64000c1e1100 */
[----:B-1----:R-:W-:-:S05]  /*af20*/  PRMT R13, R147, 0x8880, RZ ;  /* 0x00008880930d7816 */ /* 0x002fca00000000ff */
[----:B------:R-:W-:-:S07]  /*af30*/  IMAD R12, R13, R146, RZ ;  /* 0x000000920d0c7224 */ /* 0x000fce00078e02ff */
.L_x_193:
[----:B------:R-:W-:Y:S05]  /*af40*/  BSYNC B1 ;  /* 0x0000000000017941 */ /* 0x000fea0003800000 */
.L_x_192:
        /* <DEDUP_REMOVED lines=13> */
.L_x_195:
[----:B------:R-:W-:Y:S05]  /*b020*/  BSYNC B1 ;  /* 0x0000000000017941 */ /* 0x000fea0003800000 */
.L_x_194:
[----:B-1----:R-:W-:Y:S01]  /*b030*/  @!P3 IMAD R13, R58, R145, R12 ;  /* 0x000000913a0db224 */ /* 0x002fe200078e020c */
[----:B------:R-:W-:Y:S04]  /*b040*/  BSSY B1, `(.L_x_196) ;  /* 0x0000006000017945 */ /* 0x000fe80003800000 */
[----:B------:R1:W-:Y:S01]  /*b050*/  @!P3 STG.E.U8 desc[UR58][R6.64+0xa0], R13 ;  /* 0x0000a00d0600b986 */ /* 0x0003e2000c10113a */
[----:B------:R-:W-:Y:S05]  /*b060*/  @P2 BRA `(.L_x_197) ;  /* 0x00000000000c2947 */ /* 0x000fea0003800000 */
[----:B--2---:R-:W1:Y:S02]  /*b070*/  LDG.E.U8 R147, desc[UR58][R10.64+0xa1] ;  /* 0x0000a13a0a937981 */ /* 0x004e64000c1e1100 */
[----:B-1----:R-:W-:-:S05]  /*b080*/  PRMT R13, R147, 0x8880, RZ ;  /* 0x00008880930d7816 */ /* 0x002fca00000000ff */
[----:B------:R-:W-:-:S07]  /*b090*/  IMAD R12, R13, R146, RZ ;  /* 0x000000920d0c7224 */ /* 0x000fce00078e02ff */
.L_x_197:
[----:B------:R-:W-:Y:S05]  /*b0a0*/  BSYNC B1 ;  /* 0x0000000000017941 */ /* 0x000fea0003800000 */
.L_x_196:
[----:B------:R-:W-:Y:S01]  /*b0b0*/  @!P2 IMAD R59, R59, R145, R12 ;  /* 0x000000913b3ba224 */ /* 0x000fe200078e020c */
[----:B------:R-:W-:Y:S04]  /*b0c0*/  BSSY B1, `(.L_x_198) ;  /* 0x0000006000017945 */ /* 0x000fe80003800000 */
[----:B------:R0:W-:Y:S01]  /*b0d0*/  @!P2 STG.E.U8 desc[UR58][R6.64+0xa1], R59 ;  /* 0x0000a13b0600a986 */ /* 0x0001e2000c10113a */
[----:B------:R-:W-:Y:S05]  /*b0e0*/  @P5 BRA `(.L_x_199) ;  /* 0x00000000000c5947 */ /* 0x000fea0003800000 */
[----:B--2---:R-:W1:Y:S02]  /*b0f0*/  LDG.E.U8 R147, desc[UR58][R8.64+0xa8] ;  /* 0x0000a83a08937981 */ /* 0x004e64000c1e1100 */
[----:B-1----:R-:W-:-:S05]  /*b100*/  PRMT R13, R147, 0x8880, RZ ;  /* 0x00008880930d7816 */ /* 0x002fca00000000ff */
[----:B------:R-:W-:-:S07]  /*b110*/  IMAD R12, R13, R146, RZ ;  /* 0x000000920d0c7224 */ /* 0x000fce00078e02ff */
.L_x_199:
[----:B------:R-:W-:Y:S05]  /*b120*/  BSYNC B1 ;  /* 0x0000000000017941 */ /* 0x000fea0003800000 */
.L_x_198:
[----:B-1----:R-:W-:Y:S01]  /*b130*/  @!P5 IMAD R13, R60, R145, R12 ;  /* 0x000000913c0dd224 */ /* 0x002fe200078e020c */
[----:B------:R-:W-:Y:S04]  /*b140*/  BSSY B1, `(.L_x_200) ;  /* 0x0000006000017945 */ /* 0x000fe80003800000 */
[----:B------:R1:W-:Y:S01]  /*b150*/  @!P5 STG.E.U8 desc[UR58][R4.64+0xa8], R13 ;  /* 0x0000a80d0400d986 */ /* 0x0003e2000c10113a */
[----:B------:R-:W-:Y:S05]  /*b160*/  @P4 BRA `(.L_x_201) ;  /* 0x00000000000c4947 */ /* 0x000fea0003800000 */
[----:B--2---:R-:W1:Y:S02]  /*b170*/  LDG.E.U8 R147, desc[UR58][R8.64+0xa9] ;  /* 0x0000a93a08937981 */ /* 0x004e64000c1e1100 */
[----:B-1----:R-:W-:-:S05]  /*b180*/  PRMT R13, R147, 0x8880, RZ ;  /* 0x00008880930d7816 */ /* 0x002fca00000000ff */
[----:B------:R-:W-:-:S07]  /*b190*/  IMAD R12, R13, R146, RZ ;  /* 0x000000920d0c7224 */ /* 0x000fce00078e02ff */
.L_x_201:
[----:B------:R-:W-:Y:S05]  /*b1a0*/  BSYNC B1 ;  /* 0x0000000000017941 */ /* 0x000fea0003800000 */
.L_x_200:
        /* <DEDUP_REMOVED lines=13> */
.L_x_203:
[----:B------:R-:W-:Y:S05]  /*b280*/  BSYNC B1 ;  /* 0x0000000000017941 */ /* 0x000fea0003800000 */
.L_x_202:
[----:B-1----:R-:W-:Y:S01]  /*b290*/  @!P1 IMAD R13, R62, R145, R12 ;  /* 0x000000913e0d9224 */ /* 0x002fe200078e020c */
[----:B------:R-:W-:Y:S04]  /*b2a0*/  BSSY B1, `(.L_x_204) ;  /* 0x0000006000017945 */ /* 0x000fe80003800000 */
[----:B------:R1:W-:Y:S01]  /*b2b0*/  @!P1 STG.E.U8 desc[UR58][R6.64+0xa8], R13 ;  /* 0x0000a80d06009986 */ /* 0x0003e2000c10113a */
[----:B------:R-:W-:Y:S05]  /*b2c0*/  @P0 BRA `(.L_x_205) ;  /* 0x00000000000c0947 */ /* 0x000fea0003800000 */
[----:B--2---:R-:W1:Y:S02]  /*b2d0*/  LDG.E.U8 R147, desc[UR58][R10.64+0xa9] ;  /* 0x0000a93a0a937981 */ /* 0x004e64000c1e1100 */
[----:B-1----:R-:W-:-:S05]  /*b2e0*/  PRMT R13, R147, 0x8880, RZ ;  /* 0x00008880930d7816 */ /* 0x002fca00000000ff */
[----:B------:R-:W-:-:S07]  /*b2f0*/  IMAD R12, R13, R146, RZ ;  /* 0x000000920d0c7224 */ /* 0x000fce00078e02ff */
.L_x_205:
[----:B------:R-:W-:Y:S05]  /*b300*/  BSYNC B1 ;  /* 0x0000000000017941 */ /* 0x000fea0003800000 */
.L_x_204:
[----:B------:R-:W-:Y:S01]  /*b310*/  @!P0 IMAD R63, R63, R145, R12 ;  /* 0x000000913f3f8224 */ /* 0x000fe200078e020c */
[----:B------:R-:W-:Y:S04]  /*b320*/  BSSY B1, `(.L_x_206) ;  /* 0x0000006000017945 */ /* 0x000fe80003800000 */
[----:B------:R0:W-:Y:S01]  /*b330*/  @!P0 STG.E.U8 desc[UR58][R6.64+0xa9], R63 ;  /* 0x0000a93f06008986 */ /* 0x0001e2000c10113a */
[----:B------:R-:W-:Y:S05]  /*b340*/  @P5 BRA `(.L_x_207) ;  /* 0x00000000000c5947 */ /* 0x000fea0003800000 */
[----:B--2---:R-:W1:Y:S02]  /*b350*/  LDG.E.U8 R147, desc[UR58][R8.64+0xb0] ;  /* 0x0000b03a08937981 */ /* 0x004e64000c1e1100 */
[----:B-1----:R-:W-:-:S05]  /*b360*/  PRMT R13, R147, 0x8880, RZ ;  /* 0x00008880930d7816 */ /* 0x002fca00000000ff */
[----:B------:R-:W-:-:S07]  /*b370*/  IMAD R12, R13, R146, RZ ;  /* 0x000000920d0c7224 */ /* 0x000fce00078e02ff */
.L_x_207:
[----:B------:R-:W-:Y:S05]  /*b380*/  BSYNC B1 ;  /* 0x0000000000017941 */ /* 0x000fea0003800000 */
.L_x_206:
[----:B-1----:R-:W-:Y:S01]  /*b390*/  @!P5 IMAD R13, R48, R145, R12 ;  /* 0x00000091300dd224 */ /* 0x002fe200078e020c */
[----:B------:R-:W-:Y:S04]  /*b3a0*/  BSSY B1, `(.L_x_208) ;  /* 0x0000006000017945 */ /* 0x000fe80003800000 */
[----:B------:R1:W-:Y:S01]  /*b3b0*/  @!P5 STG.E.U8 desc[UR58][R4.64+0xb0], R13 ;  /* 0x0000b00d0400d986 */ /* 0x0003e2000c10113a */
[----:B------:R-:W-:Y:S05]  /*b3c0*/  @P4 BRA `(.L_x_209) ;  /* 0x00000000000c4947 */ /* 0x000fea0003800000 */
[----:B--2---:R-:W1:Y:S02]  /*b3d0*/  LDG.E.U8 R147, desc[UR58][R8.64+0xb1] ;  /* 0x0000b13a08937981 */ /* 0x004e64000c1e1100 */
[----:B-1----:R-:W-:-:S05]  /*b3e0*/  PRMT R13, R147, 0x8880, RZ ;  /* 0x00008880930d7816 */ /* 0x002fca00000000ff */
[----:B------:R-:W-:-:S07]  /*b3f0*/  IMAD R12, R13, R146, RZ ;  /* 0x000000920d0c7224 */ /* 0x000fce00078e02ff */
.L_x_209:
[----:B------:R-:W-:Y:S05]  /*b400*/  BSYNC B1 ;  /* 0x0000000000017941 */ /* 0x000fea0003800000 */
.L_x_208:
        /* <DEDUP_REMOVED lines=13> */
.L_x_211:
[----:B------:R-:W-:Y:S05]  /*b4e0*/  BSYNC B1 ;  /* 0x0000000000017941 */ /* 0x000fea0003800000 */
.L_x_210:
[----:B-1----:R-:W-:Y:S01]  /*b4f0*/  @!P3 IMAD R13, R50, R145, R12 ;  /* 0x00000091320db224 */ /* 0x002fe200078e020c */
[----:B------:R-:W-:Y:S04]  /*b500*/  BSSY B1, `(.L_x_212) ;  /* 0x0000006000017945 */ /* 0x000fe80003800000 */
[----:B------:R1:W-:Y:S01]  /*b510*/  @!P3 STG.E.U8 desc[UR58][R6.64+0xb0], R13 ;  /* 0x0000b00d0600b986 */ /* 0x0003e2000c10113a */
[----:B------:R-:W-:Y:S05]  /*b520*/  @P2 BRA `(.L_x_213) ;  /* 0x00000000000c2947 */ /* 0x000fea0003800000 */
[----:B--2---:R-:W1:Y:S02]  /*b530*/  LDG.E.U8 R147, desc[UR58][R10.64+0xb1] ;  /* 0x0000b13a0a937981 */ /* 0x004e64000c1e1100 */
[----:B-1----:R-:W-:-:S05]  /*b540*/  PRMT R13, R147, 0x8880, RZ ;  /* 0x00008880930d7816 */ /* 0x002fca00000000ff */
[----:B------:R-:W-:-:S07]  /*b550*/  IMAD R12, R13, R146, RZ ;  /* 0x000000920d0c7224 */ /* 0x000fce00078e02ff */
.L_x_213:
[----:B------:R-:W-:Y:S05]  /*b560*/  BSYNC B1 ;  /* 0x0000000000017941 */ /* 0x000fea0003800000 */
.L_x_212:
[----:B------:R-:W-:Y:S01]  /*b570*/  @!P2 IMAD R51, R51, R145, R12 ;  /* 0x000000913333a224 */ /* 0x000fe200078e020c */
[----:B------:R-:W-:Y:S04]  /*b580*/  BSSY B1, `(.L_x_214) ;  /* 0x0000006000017945 */ /* 0x000fe80003800000 */
[----:B------:R0:W-:Y:S01]  /*b590*/  @!P2 STG.E.U8 desc[UR58][R6.64+0xb1], R51 ;  /* 0x0000b1330600a986 */ /* 0x0001e2000c10113a */
[----:B------:R-:W-:Y:S05]  /*b5a0*/  @P5 BRA `(.L_x_215) ;  /* 0x00000000000c5947 */ /* 0x000fea0003800000 */
[----:B--2---:R-:W1:Y:S02]  /*b5b0*/  LDG.E.U8 R147, desc[UR58][R8.64+0xb8] ;  /* 0x0000b83a08937981 */ /* 0x004e64000c1e1100 */
[----:B-1----:R-:W-:-:S05]  /*b5c0*/  PRMT R13, R147, 0x8880, RZ ;  /* 0x00008880930d7816 */ /* 0x002fca00000000ff */
[----:B------:R-:W-:-:S07]  /*b5d0*/  IMAD R12, R13, R146, RZ ;  /* 0x000000920d0c7224 */ /* 0x000fce00078e02ff */
.L_x_215:
[----:B------:R-:W-:Y:S05]  /*b5e0*/  BSYNC B1 ;  /* 0x0000000000017941 */ /* 0x000fea0003800000 */
.L_x_214:
[----:B-1----:R-:W-:Y:S01]  /*b5f0*/  @!P5 IMAD R13, R52, R145, R12 ;  /* 0x00000091340dd224 */ /* 0x002fe200078e020c */
[----:B------:R-:W-:Y:S04]  /*b600*/  BSSY B1, `(.L_x_216) ;  /* 0x0000006000017945 */ /* 0x000fe80003800000 */
[----:B------:R1:W-:Y:S01]  /*b610*/  @!P5 STG.E.U8 desc[UR58][R4.64+0xb8], R13 ;  /* 0x0000b80d0400d986 */ /* 0x0003e2000c10113a */
[----:B------:R-:W-:Y:S05]  /*b620*/  @P4 BRA `(.L_x_217) ;  /* 0x00000000000c4947 */ /* 0x000fea0003800000 */
[----:B--2---:R-:W1:Y:S02]  /*b630*/  LDG.E.U8 R147, desc[UR58][R8.64+0xb9] ;  /* 0x0000b93a08937981 */ /* 0x004e64000c1e1100 */
[----:B-1----:R-:W-:-:S05]  /*b640*/  PRMT R13, R147, 0x8880, RZ ;  /* 0x00008880930d7816 */ /* 0x002fca00000000ff */
[----:B------:R-:W-:-:S07]  /*b650*/  IMAD R12, R13, R146, RZ ;  /* 0x000000920d0c7224 */ /* 0x000fce00078e02ff */
.L_x_217:
[----:B------:R-:W-:Y:S05]  /*b660*/  BSYNC B1 ;  /* 0x0000000000017941 */ /* 0x000fea0003800000 */
.L_x_216:
        /* <DEDUP_REMOVED lines=13> */
.L_x_219:
[----:B------:R-:W-:Y:S05]  /*b740*/  BSYNC B1 ;  /* 0x0000000000017941 */ /* 0x000fea0003800000 */
.L_x_218:
[----:B-1----:R-:W-:Y:S01]  /*b750*/  @!P1 IMAD R13, R54, R145, R12 ;  /* 0x00000091360d9224 */ /* 0x002fe200078e020c */
[----:B------:R-:W-:Y:S04]  /*b760*/  BSSY B1, `(.L_x_220) ;  /* 0x0000006000017945 */ /* 0x000fe80003800000 */
[----:B------:R1:W-:Y:S01]  /*b770*/  @!P1 STG.E.U8 desc[UR58][R6.64+0xb8], R13 ;  /* 0x0000b80d06009986 */ /* 0x0003e2000c10113a */
[----:B------:R-:W-:Y:S05]  /*b780*/  @P0 BRA `(.L_x_221) ;  /* 0x00000000000c0947 */ /* 0x000fea0003800000 */
[----:B--2---:R-:W1:Y:S02]  /*b790*/  LDG.E.U8 R147, desc[UR58][R10.64+0xb9] ;  /* 0x0000b93a0a937981 */ /* 0x004e64000c1e1100 */
[----:B-1----:R-:W-:-:S05]  /*b7a0*/  PRMT R13, R147, 0x8880, RZ ;  /* 0x00008880930d7816 */ /* 0x002fca00000000ff */
[----:B------:R-:W-:-:S07]  /*b7b0*/  IMAD R12, R13, R146, RZ ;  /* 0x000000920d0c7224 */ /* 0x000fce00078e02ff */
.L_x_221:
[----:B------:R-:W-:Y:S05]  /*b7c0*/  BSYNC B1 ;  /* 0x0000000000017941 */ /* 0x000fea0003800000 */
.L_x_220:
[----:B------:R-:W-:Y:S01]  /*b7d0*/  @!P0 IMAD R55, R55, R145, R12 ;  /* 0x0000009137378224 */ /* 0x000fe200078e020c */
[----:B------:R-:W-:Y:S04]  /*b7e0*/  BSSY B1, `(.L_x_222) ;  /* 0x0000006000017945 */ /* 0x000fe80003800000 */
[----:B------:R0:W-:Y:S01]  /*b7f0*/  @!P0 STG.E.U8 desc[UR58][R6.64+0xb9], R55 ;  /* 0x0000b93706008986 */ /* 0x0001e2000c10113a */
[----:B------:R-:W-:Y:S05]  /*b800*/  @P5 BRA `(.L_x_223) ;  /* 0x00000000000c5947 */ /* 0x000fea0003800000 */
[----:B--2---:R-:W1:Y:S02]  /*b810*/  LDG.E.U8 R147, desc[UR58][R8.64+0xc0] ;  /* 0x0000c03a08937981 */ /* 0x004e64000c1e1100 */
[----:B-1----:R-:W-:-:S05]  /*b820*/  PRMT R13, R147, 0x8880, RZ ;  /* 0x00008880930d7816 */ /* 0x002fca00000000ff */
[----:B------:R-:W-:-:S07]  /*b830*/  IMAD R12, R13, R146, RZ ;  /* 0x000000920d0c7224 */ /* 0x000fce00078e02ff */
.L_x_223:
[----:B------:R-:W-:Y:S05]  /*b840*/  BSYNC B1 ;  /* 0x0000000000017941 */ /* 0x000fea0003800000 */
.L_x_222:
[----:B-1----:R-:W-:Y:S01]  /*b850*/  @!P5 IMAD R13, R40, R145, R12 ;  /* 0x00000091280dd224 */ /* 0x002fe200078e020c */
[----:B------:R-:W-:Y:S04]  /*b860*/  BSSY B1, `(.L_x_224) ;  /* 0x0000006000017945 */ /* 0x000fe80003800000 */
[----:B------:R1:W-:Y:S01]  /*b870*/  @!P5 STG.E.U8 desc[UR58][R4.64+0xc0], R13 ;  /* 0x0000c00d0400d986 */ /* 0x0003e2000c10113a */
[----:B------:R-:W-:Y:S05]  /*b880*/  @P4 BRA `(.L_x_225) ;  /* 0x00000000000c4947 */ /* 0x000fea0003800000 */
[----:B--2---:R-:W1:Y:S02]  /*b890*/  LDG.E.U8 R147, desc[UR58][R8.64+0xc1] ;  /* 0x0000c13a08937981 */ /* 0x004e64000c1e1100 */
[----:B-1----:R-:W-:-:S05]  /*b8a0*/  PRMT R13, R147, 0x8880, RZ ;  /* 0x00008880930d7816 */ /* 0x002fca00000000ff */
[----:B------:R-:W-:-:S07]  /*b8b0*/  IMAD R12, R13, R146, RZ ;  /* 0x000000920d0c7224 */ /* 0x000fce00078e02ff */
.L_x_225:
[----:B------:R-:W-:Y:S05]  /*b8c0*/  BSYNC B1 ;  /* 0x0000000000017941 */ /* 0x000fea0003800000 */
.L_x_224:
        /* <DEDUP_REMOVED lines=13> */
.L_x_227:
[----:B------:R-:W-:Y:S05]  /*b9a0*/  BSYNC B1 ;  /* 0x0000000000017941 */ /* 0x000fea0003800000 */
.L_x_226:
[----:B-1----:R-:W-:Y:S01]  /*b9b0*/  @!P3 IMAD R13, R42, R145, R12 ;  /* 0x000000912a0db224 */ /* 0x002fe200078e020c */
[----:B------:R-:W-:Y:S04]  /*b9c0*/  BSSY B1, `(.L_x_228) ;  /* 0x0000006000017945 */ /* 0x000fe80003800000 */
[----:B------:R1:W-:Y:S01]  /*b9d0*/  @!P3 STG.E.U8 desc[UR58][R6.64+0xc0], R13 ;  /* 0x0000c00d0600b986 */ /* 0x0003e2000c10113a */
[----:B------:R-:W-:Y:S05]  /*b9e0*/  @P2 BRA `(.L_x_229) ;  /* 0x00000000000c2947 */ /* 0x000fea0003800000 */
[----:B--2---:R-:W1:Y:S02]  /*b9f0*/  LDG.E.U8 R147, desc[UR58][R10.64+0xc1] ;  /* 0x0000c13a0a937981 */ /* 0x004e64000c1e1100 */
[----:B-1----:R-:W-:-:S05]  /*ba00*/  PRMT R13, R147, 0x8880, RZ ;  /* 0x00008880930d7816 */ /* 0x002fca00000000ff */
[----:B------:R-:W-:-:S07]  /*ba10*/  IMAD R12, R13, R146, RZ ;  /* 0x000000920d0c7224 */ /* 0x000fce00078e02ff */
.L_x_229:
[----:B------:R-:W-:Y:S05]  /*ba20*/  BSYNC B1 ;  /* 0x0000000000017941 */ /* 0x000fea0003800000 */
.L_x_228:
[----:B------:R-:W-:Y:S01]  /*ba30*/  @!P2 IMAD R43, R43, R145, R12 ;  /* 0x000000912b2ba224 */ /* 0x000fe200078e020c */
[----:B------:R-:W-:Y:S04]  /*ba40*/  BSSY B1, `(.L_x_230) ;  /* 0x0000006000017945 */ /* 0x000fe80003800000 */
[----:B------:R0:W-:Y:S01]  /*ba50*/  @!P2 STG.E.U8 desc[UR58][R6.64+0xc1], R43 ;  /* 0x0000c12b0600a986 */ /* 0x0001e2000c10113a */
[----:B------:R-:W-:Y:S05]  /*ba60*/  @P5 BRA `(.L_x_231) ;  /* 0x00000000000c5947 */ /* 0x000fea0003800000 */
[----:B--2---:R-:W1:Y:S02]  /*ba70*/  LDG.E.U8 R147, desc[UR58][R8.64+0xc8] ;  /* 0x0000c83a08937981 */ /* 0x004e64000c1e1100 */
[----:B-1----:R-:W-:-:S05]  /*ba80*/  PRMT R13, R147, 0x8880, RZ ;  /* 0x00008880930d7816 */ /* 0x002fca00000000ff */
[----:B------:R-:W-:-:S07]  /*ba90*/  IMAD R12, R13, R146, RZ ;  /* 0x000000920d0c7224 */ /* 0x000fce00078e02ff */
.L_x_231:
[----:B------:R-:W-:Y:S05]  /*baa0*/  BSYNC B1 ;  /* 0x0000000000017941 */ /* 0x000fea0003800000 */
.L_x_230:
[----:B-1----:R-:W-:Y:S01]  /*bab0*/  @!P5 IMAD R13, R44, R145, R12 ;  /* 0x000000912c0dd224 */ /* 0x002fe200078e020c */
[----:B------:R-:W-:Y:S04]  /*bac0*/  BSSY B1, `(.L_x_232) ;  /* 0x0000006000017945 */ /* 0x000fe80003800000 */
[----:B------:R1:W-:Y:S01]  /*bad0*/  @!P5 STG.E.U8 desc[UR58][R4.64+0xc8], R13 ;  /* 0x0000c80d0400d986 */ /* 0x0003e2000c10113a */
[----:B------:R-:W-:Y:S05]  /*bae0*/  @P4 BRA `(.L_x_233) ;  /* 0x00000000000c4947 */ /* 0x000fea0003800000 */
[----:B--2---:R-:W1:Y:S02]  /*baf0*/  LDG.E.U8 R147, desc[UR58][R8.64+0xc9] ;  /* 0x0000c93a08937981 */ /* 0x004e64000c1e1100 */
[----:B-1----:R-:W-:-:S05]  /*bb00*/  PRMT R13, R147, 0x8880, RZ ;  /* 0x00008880930d7816 */ /* 0x002fca00000000ff */
[----:B------:R-:W-:-:S07]  /*bb10*/  IMAD R12, R13, R146, RZ ;  /* 0x000000920d0c7224 */ /* 0x000fce00078e02ff */
.L_x_233:
[----:B------:R-:W-:Y:S05]  /*bb20*/  BSYNC B1 ;  /* 0x0000000000017941 */ /* 0x000fea0003800000 */
.L_x_232:
        /* <DEDUP_REMOVED lines=13> */
.L_x_235:
[----:B------:R-:W-:Y:S05]  /*bc00*/  BSYNC B1 ;  /* 0x0000000000017941 */ /* 0x000fea0003800000 */
.L_x_234:
[----:B-1----:R-:W-:Y:S01]  /*bc10*/  @!P1 IMAD R13, R46, R145, R12 ;  /* 0x000000912e0d9224 */ /* 0x002fe200078e020c */
[----:B------:R-:W-:Y:S04]  /*bc20*/  BSSY B1, `(.L_x_236) ;  /* 0x0000006000017945 */ /* 0x000fe80003800000 */
[----:B------:R1:W-:Y:S01]  /*bc30*/  @!P1 STG.E.U8 desc[UR58][R6.64+0xc8], R13 ;  /* 0x0000c80d06009986 */ /* 0x0003e2000c10113a */
[----:B------:R-:W-:Y:S05]  /*bc40*/  @P4 BRA `(.L_x_237) ;  /* 0x00000000000c4947 */ /* 0x000fea0003800000 */
[----:B--2---:R-:W1:Y:S02]  /*bc50*/  LDG.E.U8 R147, desc[UR58][R10.64+0xc9] ;  /* 0x0000c93a0a937981 */ /* 0x004e64000c1e1100 */
[----:B-1----:R-:W-:-:S05]  /*bc60*/  PRMT R13, R147, 0x8880, RZ ;  /* 0x00008880930d7816 */ /* 0x002fca00000000ff */
[----:B------:R-:W-:-:S07]  /*bc70*/  IMAD R12, R13, R146, RZ ;  /* 0x000000920d0c7224 */ /* 0x000fce00078e02ff */
.L_x_237:
[----:B------:R-:W-:Y:S05]  /*bc80*/  BSYNC B1 ;  /* 0x0000000000017941 */ /* 0x000fea0003800000 */
.L_x_236:
[----:B------:R-:W-:Y:S01]  /*bc90*/  @!P4 IMAD R47, R47, R145, R12 ;  /* 0x000000912f2fc224 */ /* 0x000fe200078e020c */
[----:B------:R-:W-:Y:S04]  /*bca0*/  BSSY B1, `(.L_x_238) ;  /* 0x0000006000017945 */ /* 0x000fe80003800000 */
[----:B------:R0:W-:Y:S01]  /*bcb0*/  @!P4 STG.E.U8 desc[UR58][R6.64+0xc9], R47 ;  /* 0x0000c92f0600c986 */ /* 0x0001e2000c10113a */
[----:B------:R-:W-:Y:S05]  /*bcc0*/  @P5 BRA `(.L_x_239) ;  /* 0x00000000000c5947 */ /* 0x000fea0003800000 */
[----:B--2---:R-:W1:Y:S02]  /*bcd0*/  LDG.E.U8 R147, desc[UR58][R8.64+0xd0] ;  /* 0x0000d03a08937981 */ /* 0x004e64000c1e1100 */
[----:B-1----:R-:W-:-:S05]  /*bce0*/  PRMT R13, R147, 0x8880, RZ ;  /* 0x00008880930d7816 */ /* 0x002fca00000000ff */
[----:B------:R-:W-:-:S07]  /*bcf0*/  IMAD R12, R13, R146, RZ ;  /* 0x000000920d0c7224 */ /* 0x000fce00078e02ff */
.L_x_239:
[----:B------:R-:W-:Y:S05]  /*bd00*/  BSYNC B1 ;  /* 0x0000000000017941 */ /* 0x000fea0003800000 */
.L_x_238:
[----:B-1----:R-:W-:Y:S01]  /*bd10*/  @!P5 IMAD R13, R32, R145, R12 ;  /* 0x00000091200dd224 */ /* 0x002fe200078e020c */
[----:B------:R-:W-:Y:S04]  /*bd20*/  BSSY B1, `(.L_x_240) ;  /* 0x0000006000017945 */ /* 0x000fe80003800000 */
[----:B------:R1:W-:Y:S01]  /*bd30*/  @!P5 STG.E.U8 desc[UR58][R4.64+0xd0], R13 ;  /* 0x0000d00d0400d986 */ /* 0x0003e2000c10113a */
[----:B------:R-:W-:Y:S05]  /*bd40*/  @P0 BRA `(.L_x_241) ;  /* 0x00000000000c0947 */ /* 0x000fea0003800000 */
[----:B--2---:R-:W1:Y:S02]  /*bd50*/  LDG.E.U8 R147, desc[UR58][R8.64+0xd1] ;  /* 0x0000d13a08937981 */ /* 0x004e64000c1e1100 */
[----:B-1----:R-:W-:-:S05]  /*bd60*/  PRMT R13, R147, 0x8880, RZ ;  /* 0x00008880930d7816 */ /* 0x002fca00000000ff */
[----:B------:R-:W-:-:S07]  /*bd70*/  IMAD R12, R13, R146, RZ ;  /* 0x000000920d0c7224 */ /* 0x000fce00078e02ff */
.L_x_241:
[----:B------:R-:W-:Y:S05]  /*bd80*/  BSYNC B1 ;  /* 0x0000000000017941 */ /* 0x000fea0003800000 */
.L_x_240:
        /* <DEDUP_REMOVED lines=13> */
.L_x_243:
[----:B------:R-:W-:Y:S05]  /*be60*/  BSYNC B1 ;  /* 0x0000000000017941 */ /* 0x000fea0003800000 */
.L_x_242:
[----:B-1----:R-:W-:Y:S01]  /*be70*/  @!P3 IMAD R13, R34, R145, R12 ;  /* 0x00000091220db224 */ /* 0x002fe200078e020c */
[----:B------:R-:W-:Y:S04]  /*be80*/  BSSY B1, `(.L_x_244) ;  /* 0x0000006000017945 */ /* 0x000fe80003800000 */
[----:B------:R1:W-:Y:S01]  /*be90*/  @!P3 STG.E.U8 desc[UR58][R6.64+0xd0], R13 ;  /* 0x0000d00d0600b986 */ /* 0x0003e2000c10113a */
[----:B------:R-:W-:Y:S05]  /*bea0*/  @P2 BRA `(.L_x_245) ;  /* 0x00000000000c2947 */ /* 0x000fea0003800000 */
[----:B--2---:R-:W1:Y:S02]  /*beb0*/  LDG.E.U8 R147, desc[UR58][R10.64+0xd1] ;  /* 0x0000d13a0a937981 */ /* 0x004e64000c1e1100 */
[----:B-1----:R-:W-:-:S05]  /*bec0*/  PRMT R13, R147, 0x8880, RZ ;  /* 0x00008880930d7816 */ /* 0x002fca00000000ff */
[----:B------:R-:W-:-:S07]  /*bed0*/  IMAD R12, R13, R146, RZ ;  /* 0x000000920d0c7224 */ /* 0x000fce00078e02ff */
.L_x_245:
[----:B------:R-:W-:Y:S05]  /*bee0*/  BSYNC B1 ;  /* 0x0000000000017941 */ /* 0x000fea0003800000 */
.L_x_244:
[----:B------:R-:W-:Y:S01]  /*bef0*/  @!P2 IMAD R35, R35, R145, R12 ;  /* 0x000000912323a224 */ /* 0x000fe200078e020c */
[----:B------:R-:W-:Y:S04]  /*bf00*/  BSSY B1, `(.L_x_246) ;  /* 0x0000006000017945 */ /* 0x000fe80003800000 */
[----:B------:R0:W-:Y:S01]  /*bf10*/  @!P2 STG.E.U8 desc[UR58][R6.64+0xd1], R35 ;  /* 0x0000d1230600a986 */ /* 0x0001e2000c10113a */
[----:B------:R-:W-:Y:S05]  /*bf20*/  @P0 BRA `(.L_x_247) ;  /* 0x00000000000c0947 */ /* 0x000fea0003800000 */
[----:B--2---:R-:W1:Y:S02]  /*bf30*/  LDG.E.U8 R147, desc[UR58][R8.64+0xd8] ;  /* 0x0000d83a08937981 */ /* 0x004e64000c1e1100 */
[----:B-1----:R-:W-:-:S05]  /*bf40*/  PRMT R13, R147, 0x8880, RZ ;  /* 0x00008880930d7816 */ /* 0x002fca00000000ff */
[----:B------:R-:W-:-:S07]  /*bf50*/  IMAD R12, R13, R146, RZ ;  /* 0x000000920d0c7224 */ /* 0x000fce00078e02ff */
.L_x_247:
[----:B------:R-:W-:Y:S05]  /*bf60*/  BSYNC B1 ;  /* 0x0000000000017941 */ /* 0x000fea0003800000 */
.L_x_246:
[----:B-1----:R-:W-:Y:S01]  /*bf70*/  @!P0 IMAD R13, R36, R145, R12 ;  /* 0x00000091240d8224 */ /* 0x002fe200078e020c */
[----:B------:R-:W-:Y:S04]  /*bf80*/  BSSY B1, `(.L_x_248) ;  /* 0x0000006000017945 */ /* 0x000fe80003800000 */
[----:B------:R1:W-:Y:S01]  /*bf90*/  @!P0 STG.E.U8 desc[UR58][R4.64+0xd8], R13 ;  /* 0x0000d80d04008986 */ /* 0x0003e2000c10113a */
[----:B------:R-:W-:Y:S05]  /*bfa0*/  @P5 BRA `(.L_x_249) ;  /* 0x00000000000c5947 */ /* 0x000fea0003800000 */
[----:B--2---:R-:W1:Y:S02]  /*bfb0*/  LDG.E.U8 R147, desc[UR58][R8.64+0xd9] ;  /* 0x0000d93a08937981 */ /* 0x004e64000c1e1100 */
[----:B-1----:R-:W-:-:S05]  /*bfc0*/  PRMT R13, R147, 0x8880, RZ ;  /* 0x00008880930d7816 */ /* 0x002fca00000000ff */
[----:B------:R-:W-:-:S07]  /*bfd0*/  IMAD R12, R13, R146, RZ ;  /* 0x000000920d0c7224 */ /* 0x000fce00078e02ff */
.L_x_249:
[----:B------:R-:W-:Y:S05]  /*bfe0*/  BSYNC B1 ;  /* 0x0000000000017941 */ /* 0x000fea0003800000 */
.L_x_248:
        /* <DEDUP_REMOVED lines=13> */
.L_x_251:
[----:B------:R-:W-:Y:S05]  /*c0c0*/  BSYNC B1 ;  /* 0x0000000000017941 */ /* 0x000fea0003800000 */
.L_x_250:
[----:B-1----:R-:W-:Y:S01]  /*c0d0*/  @!P4 IMAD R13, R38, R145, R12 ;  /* 0x00000091260dc224 */ /* 0x002fe200078e020c */
[----:B------:R-:W-:Y:S04]  /*c0e0*/  BSSY B1, `(.L_x_252) ;  /* 0x0000006000017945 */ /* 0x000fe80003800000 */
[----:B------:R1:W-:Y:S01]  /*c0f0*/  @!P4 STG.E.U8 desc[UR58][R6.64+0xd8], R13 ;  /* 0x0000d80d0600c986 */ /* 0x0003e2000c10113a */
[----:B------:R-:W-:Y:S05]  /*c100*/  @P1 BRA `(.L_x_253) ;  /* 0x00000000000c1947 */ /* 0x000fea0003800000 */
[----:B--2---:R-:W1:Y:S02]  /*c110*/  LDG.E.U8 R147, desc[UR58][R10.64+0xd9] ;  /* 0x0000d93a0a937981 */ /* 0x004e64000c1e1100 */
[----:B-1----:R-:W-:-:S05]  /*c120*/  PRMT R13, R147, 0x8880, RZ ;  /* 0x00008880930d7816 */ /* 0x002fca00000000ff */
[----:B------:R-:W-:-:S07]  /*c130*/  IMAD R12, R13, R146, RZ ;  /* 0x000000920d0c7224 */ /* 0x000fce00078e02ff */
.L_x_253:
[----:B------:R-:W-:Y:S05]  /*c140*/  BSYNC B1 ;  /* 0x0000000000017941 */ /* 0x000fea0003800000 */
.L_x_252:
[----:B------:R-:W-:Y:S01]  /*c150*/  @!P1 IMAD R39, R39, R145, R12 ;  /* 0x0000009127279224 */ /* 0x000fe200078e020c */
[----:B------:R-:W-:Y:S04]  /*c160*/  BSSY B1, `(.L_x_254) ;  /* 0x0000006000017945 */ /* 0x000fe80003800000 */
[----:B------:R0:W-:Y:S01]  /*c170*/  @!P1 STG.E.U8 desc[UR58][R6.64+0xd9], R39 ;  /* 0x0000d92706009986 */ /* 0x0001e2000c10113a */
[----:B------:R-:W-:Y:S05]  /*c180*/  @P3 BRA `(.L_x_255) ;  /* 0x00000000000c3947 */ /* 0x000fea0003800000 */
[----:B--2---:R-:W1:Y:S02]  /*c190*/  LDG.E.U8 R147, desc[UR58][R8.64+0xe0] ;  /* 0x0000e03a08937981 */ /* 0x004e64000c1e1100 */
[----:B-1----:R-:W-:-:S05]  /*c1a0*/  PRMT R13, R147, 0x8880, RZ ;  /* 0x00008880930d7816 */ /* 0x002fca00000000ff */
[----:B------:R-:W-:-:S07]  /*c1b0*/  IMAD R12, R13, R146, RZ ;  /* 0x000000920d0c7224 */ /* 0x000fce00078e02ff */
.L_x_255:
[----:B------:R-:W-:Y:S05]  /*c1c0*/  BSYNC B1 ;  /* 0x0000000000017941 */ /* 0x000fea0003800000 */
.L_x_254:
[----:B-1----:R-:W-:Y:S01]  /*c1d0*/  @!P3 IMAD R13, R24, R145, R12 ;  /* 0x00000091180db224 */ /* 0x002fe200078e020c */
[----:B------:R-:W-:Y:S04]  /*c1e0*/  BSSY B1, `(.L_x_256) ;  /* 0x0000006000017945 */ /* 0x000fe80003800000 */
[----:B------:R1:W-:Y:S01]  /*c1f0*/  @!P3 STG.E.U8 desc[UR58][R4.64+0xe0], R13 ;  /* 0x0000e00d0400b986 */ /* 0x0003e2000c10113a */
[----:B------:R-:W-:Y:S05]  /*c200*/  @P5 BRA `(.L_x_257) ;  /* 0x00000000000c5947 */ /* 0x000fea0003800000 */
[----:B--2---:R-:W1:Y:S02]  /*c210*/  LDG.E.U8 R147, desc[UR58][R8.64+0xe1] ;  /* 0x0000e13a08937981 */ /* 0x004e64000c1e1100 */
[----:B-1----:R-:W-:-:S05]  /*c220*/  PRMT R13, R147, 0x8880, RZ ;  /* 0x00008880930d7816 */ /* 0x002fca00000000ff */
[----:B------:R-:W-:-:S07]  /*c230*/  IMAD R12, R13, R146, RZ ;  /* 0x000000920d0c7224 */ /* 0x000fce00078e02ff */
.L_x_257:
[----:B------:R-:W-:Y:S05]  /*c240*/  BSYNC B1 ;  /* 0x0000000000017941 */ /* 0x000fea0003800000 */
.L_x_256:
        /* <DEDUP_REMOVED lines=9> */
[----:B------:R-:W-:Y:S01]  /*c2e0*/  ISETP.LT.OR P3, PT, R0, 0x9, !P3 ;  /* 0x000000090000780c */ /* 0x000fe20005f61670 */
[----:B------:R-:W-:-:S12]  /*c2f0*/  @P2 BRA `(.L_x_259) ;  /* 0x00000000000c2947 */ /* 0x000fd80003800000 */
[----:B--2---:R-:W2:Y:S02]  /*c300*/  LDG.E.U8 R147, desc[UR58][R10.64+0xe0] ;  /* 0x0000e03a0a937981 */ /* 0x004ea4000c1e1100 */
[----:B--2---:R-:W-:-:S05]  /*c310*/  PRMT R3, R147, 0x8880, RZ ;  /* 0x0000888093037816 */ /* 0x004fca00000000ff */
[----:B------:R-:W-:-:S07]  /*c320*/  IMAD R12, R3, R146, RZ ;  /* 0x00000092030c7224 */ /* 0x000fce00078e02ff */
.L_x_259:
[----:B------:R-:W-:Y:S05]  /*c330*/  BSYNC B1 ;  /* 0x0000000000017941 */ /* 0x000fea0003800000 */
.L_x_258:
[----:B------:R-:W-:Y:S01]  /*c340*/  @!P2 IMAD R3, R26, R145, R12 ;  /* 0x000000911a03a224 */ /* 0x000fe200078e020c */
[----:B------:R-:W-:Y:S04]  /*c350*/  BSSY B1, `(.L_x_260) ;  /* 0x0000006000017945 */ /* 0x000fe80003800000 */
[----:B------:R0:W-:Y:S01]  /*c360*/  @!P2 STG.E.U8 desc[UR58][R6.64+0xe0], R3 ;  /* 0x0000e0030600a986 */ /* 0x0001e2000c10113a */
[----:B------:R-:W-:Y:S05]  /*c370*/  @P0 BRA `(.L_x_261) ;  /* 0x00000000000c0947 */ /* 0x000fea0003800000 */
[----:B--2---:R-:W0:Y:S02]  /*c380*/  LDG.E.U8 R147, desc[UR58][R10.64+0xe1] ;  /* 0x0000e13a0a937981 */ /* 0x004e24000c1e1100 */
[----:B0-----:R-:W-:-:S05]  /*c390*/  PRMT R3, R147, 0x8880, RZ ;  /* 0x0000888093037816 */ /* 0x001fca00000000ff */
[----:B------:R-:W-:-:S07]  /*c3a0*/  IMAD R12, R3, R146, RZ ;  /* 0x00000092030c7224 */ /* 0x000fce00078e02ff */
.L_x_261:
[----:B------:R-:W-:Y:S05]  /*c3b0*/  BSYNC B1 ;  /* 0x0000000000017941 */ /* 0x000fea0003800000 */
.L_x_260:
[----:B------:R-:W-:Y:S01]  /*c3c0*/  @!P0 IMAD R27, R27, R145, R12 ;  /* 0x000000911b1b8224 */ /* 0x000fe200078e020c */
[----:B------:R-:W-:Y:S04]  /*c3d0*/  BSSY B1, `(.L_x_262) ;  /* 0x0000006000017945 */ /* 0x000fe80003800000 */
[----:B------:R0:W-:Y:S01]  /*c3e0*/  @!P0 STG.E.U8 desc[UR58][R6.64+0xe1], R27 ;  /* 0x0000e11b06008986 */ /* 0x0001e2000c10113a */
[----:B------:R-:W-:Y:S05]  /*c3f0*/  @P5 BRA `(.L_x_263) ;  /* 0x00000000000c5947 */ /* 0x000fea0003800000 */
[----:B--2---:R-:W0:Y:S02]  /*c400*/  LDG.E.U8 R147, desc[UR58][R8.64+0xe8] ;  /* 0x0000e83a08937981 */ /* 0x004e24000c1e1100 */
[----:B0-----:R-:W-:-:S05]  /*c410*/  PRMT R3, R147, 0x8880, RZ ;  /* 0x0000888093037816 */ /* 0x001fca00000000ff */
[----:B------:R-:W-:-:S07]  /*c420*/  IMAD R12, R3, R146, RZ ;  /* 0x00000092030c7224 */ /* 0x000fce00078e02ff */
.L_x_263:
[----:B------:R-:W-:Y:S05]  /*c430*/  BSYNC B1 ;  /* 0x0000000000017941 */ /* 0x000fea0003800000 */
.L_x_262:
[----:B0-----:R-:W-:Y:S01]  /*c440*/  @!P5 IMAD R3, R28, R145, R12 ;  /* 0x000000911c03d224 */ /* 0x001fe200078e020c */
[----:B------:R-:W-:Y:S04]  /*c450*/  BSSY B1, `(.L_x_264) ;  /* 0x0000006000017945 */ /* 0x000fe80003800000 */
[----:B------:R0:W-:Y:S01]  /*c460*/  @!P5 STG.E.U8 desc[UR58][R4.64+0xe8], R3 ;  /* 0x0000e8030400d986 */ /* 0x0001e2000c10113a */
[----:B------:R-:W-:Y:S05]  /*c470*/  @P4 BRA `(.L_x_265) ;  /* 0x00000000000c4947 */ /* 0x000fea0003800000 */
[----:B--2---:R-:W0:Y:S02]  /*c480*/  LDG.E.U8 R147, desc[UR58][R8.64+0xe9] ;  /* 0x0000e93a08937981 */ /* 0x004e24000c1e1100 */
[----:B0-----:R-:W-:-:S05]  /*c490*/  PRMT R3, R147, 0x8880, RZ ;  /* 0x0000888093037816 */ /* 0x001fca00000000ff */
[----:B------:R-:W-:-:S07]  /*c4a0*/  IMAD R12, R3, R146, RZ ;  /* 0x00000092030c7224 */ /* 0x000fce00078e02ff */
.L_x_265:
[----:B------:R-:W-:Y:S05]  /*c4b0*/  BSYNC B1 ;  /* 0x0000000000017941 */ /* 0x000fea0003800000 */
.L_x_264:
[----:B------:R-:W-:Y:S01]  /*c4c0*/  @!P4 IMAD R29, R29, R145, R12 ;  /* 0x000000911d1dc224 */ /* 0x000fe200078e020c */
[----:B------:R-:W-:Y:S04]  /*c4d0*/  BSSY B1, `(.L_x_266) ;  /* 0x0000006000017945 */ /* 0x000fe80003800000 */
[----:B------:R0:W-:Y:S01]  /*c4e0*/  @!P4 STG.E.U8 desc[UR58][R4.64+0xe9], R29 ;  /* 0x0000e91d0400c986 */ /* 0x0001e2000c10113a */
[----:B------:R-:W-:Y:S05]  /*c4f0*/  @P3 BRA `(.L_x_267) ;  /* 0x00000000000c3947 */ /* 0x000fea0003800000 */
[----:B--2---:R-:W0:Y:S02]  /*c500*/  LDG.E.U8 R147, desc[UR58][R10.64+0xe8] ;  /* 0x0000e83a0a937981 */ /* 0x004e24000c1e1100 */
[----:B0-----:R-:W-:-:S05]  /*c510*/  PRMT R3, R147, 0x8880, RZ ;  /* 0x0000888093037816 */ /* 0x001fca00000000ff */
[----:B------:R-:W-:-:S07]  /*c520*/  IMAD R12, R3, R146, RZ ;  /* 0x00000092030c7224 */ /* 0x000fce00078e02ff */
.L_x_267:
[----:B------:R-:W-:Y:S05]  /*c530*/  BSYNC B1 ;  /* 0x0000000000017941 */ /* 0x000fea0003800000 */
.L_x_266:
[----:B0-----:R-:W-:Y:S01]  /*c540*/  @!P3 IMAD R3, R30, R145, R12 ;  /* 0x000000911e03b224 */ /* 0x001fe200078e020c */
[----:B------:R-:W-:Y:S01]  /*c550*/  ISETP.LT.OR P1, PT, R0, 0x9, !P1 ;  /* 0x000000090000780c */ /* 0x000fe20004f21670 */
[----:B------:R-:W-:Y:S03]  /*c560*/  BSSY B1, `(.L_x_268) ;  /* 0x0000006000017945 */ /* 0x000fe60003800000 */
[----:B------:R0:W-:Y:S09]  /*c570*/  @!P3 STG.E.U8 desc[UR58][R6.64+0xe8], R3 ;  /* 0x0000e8030600b986 */ /* 0x0001f2000c10113a */
[----:B------:R-:W-:Y:S05]  /*c580*/  @P1 BRA `(.L_x_269) ;  /* 0x00000000000c1947 */ /* 0x000fea0003800000 */
[----:B--2---:R-:W0:Y:S02]  /*c590*/  LDG.E.U8 R147, desc[UR58][R10.64+0xe9] ;  /* 0x0000e93a0a937981 */ /* 0x004e24000c1e1100 */
[----:B0-----:R-:W-:-:S05]  /*c5a0*/  PRMT R3, R147, 0x8880, RZ ;  /* 0x0000888093037816 */ /* 0x001fca00000000ff */
[----:B------:R-:W-:-:S07]  /*c5b0*/  IMAD R12, R3, R146, RZ ;  /* 0x00000092030c7224 */ /* 0x000fce00078e02ff */
.L_x_269:
[----:B------:R-:W-:Y:S05]  /*c5c0*/  BSYNC B1 ;  /* 0x0000000000017941 */ /* 0x000fea0003800000 */
.L_x_268:
[----:B------:R-:W-:Y:S01]  /*c5d0*/  IMAD R31, R31, R145, R12 ;  /* 0x000000911f1f7224 */ /* 0x000fe200078e020c */
[----:B------:R-:W-:Y:S06]  /*c5e0*/  @P1 BRA `(.L_x_270) ;  /* 0x0000001800981947 */ /* 0x000fec0003800000 */
[----:B------:R0:W-:Y:S01]  /*c5f0*/  STG.E.U8 desc[UR58][R6.64+0xe9], R31 ;  /* 0x0000e91f06007986 */ /* 0x0001e2000c10113a */
[----:B------:R-:W-:Y:S05]  /*c600*/  BRA `(.L_x_270) ;  /* 0x0000001800907947 */ /* 0x000fea0003800000 */
.L_x_29:
[C---:B------:R-:W-:Y:S02]  /*c610*/  ISETP.GE.AND P1, PT, R3.reuse, 0x1, PT ;  /* 0x000000010300780c */ /* 0x040fe40003f26270 */
[----:B------:R-:W-:Y:S02]  /*c620*/  ISETP.GE.AND P2, PT, R3, 0x2, PT ;  /* 0x000000020300780c */ /* 0x000fe40003f46270 */
[C---:B------:R-:W-:Y:S02]  /*c630*/  ISETP.LT.OR P3, PT, R0.reuse, 0x1, !P1 ;  /* 0x000000010000780c */ /* 0x040fe40004f61670 */
[C---:B------:R-:W-:Y:S02]  /*c640*/  ISETP.LT.OR P4, PT, R0.reuse, 0x1, !P2 ;  /* 0x000000010000780c */ /* 0x040fe40005781670 */
[C---:B------:R-:W-:Y:S02]  /*c650*/  ISETP.LT.OR P1, PT, R0.reuse, 0x9, !P1 ;  /* 0x000000090000780c */ /* 0x040fe40004f21670 */
[----:B------:R-:W-:-:S02]  /*c660*/  ISETP.LT.OR P2, PT, R0, 0x9, !P2 ;  /* 0x000000090000780c */ /* 0x000fc40005741670 */
[C---:B------:R-:W-:Y:S02]  /*c670*/  ISETP.GE.AND P5, PT, R3.reuse, 0x9, PT ;  /* 0x000000090300780c */ /* 0x040fe40003fa6270 */
[----:B------:R-:W-:-:S03]  /*c680*/  ISETP.GE.AND P0, PT, R3, 0xa, PT ;  /* 0x0000000a0300780c */ /* 0x000fc60003f06270 */
[-C--:B------:R-:W-:Y:S02]  /*c690*/  @!P3 IMAD R9, R136, R145.reuse, RZ ;  /* 0x000000918809b224 */ /* 0x080fe400078e02ff */
[-C--:B------:R-:W-:Y:S02]  /*c6a0*/  @!P4 IMAD R137, R137, R145.reuse, RZ ;  /* 0x000000918989c224 */ /* 0x080fe400078e02ff */
[-C--:B------:R-:W-:Y:S01]  /*c6b0*/  @!P1 IMAD R11, R138, R145.reuse, RZ ;  /* 0x000000918a0b9224 */ /* 0x080fe200078e02ff */
[----:B------:R0:W-:Y:S01]  /*c6c0*/  @!P3 STG.E.U8 desc[UR58][R4.64], R9 ;  /* 0x000000090400b986 */ /* 0x0001e2000c10113a */
[C---:B------:R-:W-:Y:S01]  /*c6d0*/  ISETP.LT.OR P3, PT, R0.reuse, 0x1, !P5 ;  /* 0x000000010000780c */ /* 0x040fe20006f61670 */
[----:B------:R-:W-:Y:S02]  /*c6e0*/  @!P2 IMAD R139, R139, R145, RZ ;  /* 0x000000918b8ba224 */ /* 0x000fe400078e02ff */
[----:B------:R-:W-:Y:S01]  /*c6f0*/  @!P4 STG.E.U8 desc[UR58][R4.64+0x1], R137 ;  /* 0x000001890400c986 */ /* 0x000fe2000c10113a */
[----:B------:R-:W-:-:S02]  /*c700*/  ISETP.LT.OR P4, PT, R0, 0x1, !P0 ;  /* 0x000000010000780c */ /* 0x000fc40004781670 */
[C---:B------:R-:W-:Y:S01]  /*c710*/  ISETP.LT.OR P0, PT, R0.reuse, 0x9, !P0 ;  /* 0x000000090000780c */ /* 0x040fe20004701670 */
[----:B------:R1:W-:Y:S01]  /*c720*/  @!P1 STG.E.U8 desc[UR58][R6.64], R11 ;  /* 0x0000000b06009986 */ /* 0x0003e2000c10113a */
[----:B------:R-:W-:Y:S02]  /*c730*/  ISETP.LT.OR P1, PT, R0, 0x9, !P5 ;  /* 0x000000090000780c */ /* 0x000fe40006f21670 */
[C---:B------:R-:W-:Y:S01]  /*c740*/  ISETP.GE.AND P5, PT, R3.reuse, 0x11, PT ;  /* 0x000000110300780c */ /* 0x040fe20003fa6270 */
[----:B------:R-:W-:Y:S01]  /*c750*/  @!P2 STG.E.U8 desc[UR58][R6.64+0x1], R139 ;  /* 0x0000018b0600a986 */ /* 0x000fe2000c10113a */
[----:B------:R-:W-:Y:S01]  /*c760*/  ISETP.GE.AND P2, PT, R3, 0x12, PT ;  /* 0x000000120300780c */ /* 0x000fe20003f46270 */
[----:B------:R-:W-:-:S04]  /*c770*/  @!P3 IMAD R13, R140, R145, RZ ;  /* 0x000000918c0db224 */ /* 0x000fc800078e02ff */
[-C--:B------:R-:W-:Y:S01]  /*c780*/  @!P4 IMAD R141, R141, R145.reuse, RZ ;  /* 0x000000918d8dc224 */ /* 0x080fe200078e02ff */
[----:B------:R-:W-:Y:S01]  /*c790*/  @!P3 STG.E.U8 desc[UR58][R4.64+0x8], R13 ;  /* 0x0000080d0400b986 */ /* 0x000fe2000c10113a */
[C---:B------:R-:W-:Y:S01]  /*c7a0*/  ISETP.LT.OR P3, PT, R0.reuse, 0x1, !P5 ;  /* 0x000000010000780c */ /* 0x040fe20006f61670 */
[-C--:B------:R-:W-:Y:S02]  /*c7b0*/  @!P0 IMAD R143, R143, R145.reuse, RZ ;  /* 0x000000918f8f8224 */ /* 0x080fe400078e02ff */
[----:B------:R-:W-:Y:S01]  /*c7c0*/  @!P4 STG.E.U8 desc[UR58][R4.64+0x9], R141 ;  /* 0x0000098d0400c986 */ /* 0x000fe2000c10113a */
[----:B------:R-:W-:Y:S01]  /*c7d0*/  ISETP.LT.OR P4, PT, R0, 0x1, !P2 ;  /* 0x000000010000780c */ /* 0x000fe20005781670 */
[----:B0-----:R-:W-:Y:S01]  /*c7e0*/  @!P1 IMAD R9, R142, R145, RZ ;  /* 0x000000918e099224 */ /* 0x001fe200078e02ff */
[----:B------:R-:W-:Y:S01]  /*c7f0*/  ISETP.LT.OR P2, PT, R0, 0x9, !P2 ;  /* 0x000000090000780c */ /* 0x000fe20005741670 */
[----:B------:R-:W-:Y:S01]  /*c800*/  @!P0 STG.E.U8 desc[UR58][R6.64+0x9], R143 ;  /* 0x0000098f06008986 */ /* 0x000fe2000c10113a */
[----:B------:R-:W-:-:S03]  /*c810*/  ISETP.GE.AND P0, PT, R3, 0x1a, PT ;  /* 0x0000001a0300780c */ /* 0x000fc60003f06270 */
[----:B------:R0:W-:Y:S01]  /*c820*/  @!P1 STG.E.U8 desc[UR58][R6.64+0x8], R9 ;  /* 0x0000080906009986 */ /* 0x0001e2000c10113a */
[----:B------:R-:W-:Y:S01]  /*c830*/  ISETP.LT.OR P1, PT, R0, 0x9, !P5 ;  /* 0x000000090000780c */ /* 0x000fe20006f21670 */
[----:B-1----:R-:W-:Y:S01]  /*c840*/  @!P3 IMAD R11, R128, R145, RZ ;  /* 0x00000091800bb224 */ /* 0x002fe200078e02ff */
[----:B------:R-:W-:-:S03]  /*c850*/  ISETP.GE.AND P5, PT, R3, 0x19, PT ;  /* 0x000000190300780c */ /* 0x000fc60003fa6270 */
[-C--:B------:R-:W-:Y:S01]  /*c860*/  @!P4 IMAD R129, R129, R145.reuse, RZ ;  /* 0x000000918181c224 */ /* 0x080fe200078e02ff */
[----:B------:R-:W-:Y:S01]  /*c870*/  @!P3 STG.E.U8 desc[UR58][R4.64+0x10], R11 ;  /* 0x0000100b0400b986 */ /* 0x000fe2000c10113a */
[C---:B------:R-:W-:Y:S01]  /*c880*/  ISETP.LT.OR P3, PT, R0.reuse, 0x1, !P5 ;  /* 0x000000010000780c */ /* 0x040fe20006f61670 */
[-C--:B------:R-:W-:Y:S02]  /*c890*/  @!P2 IMAD R131, R131, R145.reuse, RZ ;  /* 0x000000918383a224 */ /* 0x080fe400078e02ff */
[----:B------:R-:W-:Y:S01]  /*c8a0*/  @!P4 STG.E.U8 desc[UR58][R4.64+0x11], R129 ;  /* 0x000011810400c986 */ /* 0x000fe2000c10113a */
[----:B------:R-:W-:Y:S02]  /*c8b0*/  ISETP.LT.OR P4, PT, R0, 0x1, !P0 ;  /* 0x000000010000780c */ /* 0x000fe40004781670 */
[----:B0-----:R-:W-:Y:S01]  /*c8c0*/  @!P1 IMAD R9, R130, R145, RZ ;  /* 0x0000009182099224 */ /* 0x001fe200078e02ff */
[----:B------:R-:W-:Y:S01]  /*c8d0*/  @!P2 STG.E.U8 desc[UR58][R6.64+0x11], R131 ;  /* 0x000011830600a986 */ /* 0x000fe2000c10113a */
[----:B------:R-:W-:-:S02]  /*c8e0*/  ISETP.LT.OR P0, PT, R0, 0x9, !P0 ;  /* 0x000000090000780c */ /* 0x000fc40004701670 */
[C---:B------:R-:W-:Y:S01]  /*c8f0*/  ISETP.GE.AND P2, PT, R3.reuse, 0x22, PT ;  /* 0x000000220300780c */ /* 0x040fe20003f46270 */
[----:B------:R0:W-:Y:S01]  /*c900*/  @!P1 STG.E.U8 desc[UR58][R6.64+0x10], R9 ;  /* 0x0000100906009986 */ /* 0x0001e2000c10113a */
[----:B------:R-:W-:Y:S01]  /*c910*/  ISETP.LT.OR P1, PT, R0, 0x9, !P5 ;  /* 0x000000090000780c */ /* 0x000fe20006f21670 */
[----:B------:R-:W-:Y:S01]  /*c920*/  @!P3 IMAD R13, R132, R145, RZ ;  /* 0x00000091840db224 */ /* 0x000fe200078e02ff */
[----:B------:R-:W-:-:S03]  /*c930*/  ISETP.GE.AND P5, PT, R3, 0x21, PT ;  /* 0x000000210300780c */ /* 0x000fc60003fa6270 */
[-C--:B------:R-:W-:Y:S01]  /*c940*/  @!P4 IMAD R133, R133, R145.reuse, RZ ;  /* 0x000000918585c224 */ /* 0x080fe200078e02ff */
[----:B------:R-:W-:Y:S01]  /*c950*/  @!P3 STG.E.U8 desc[UR58][R4.64+0x18], R13 ;  /* 0x0000180d0400b986 */ /* 0x000fe2000c10113a */
[C---:B------:R-:W-:Y:S02]  /*c960*/  ISETP.LT.OR P3, PT, R0.reuse, 0x1, !P5 ;  /* 0x000000010000780c */ /* 0x040fe40006f61670 */
[-C--:B------:R-:W-:Y:S01]  /*c970*/  @!P0 IMAD R135, R135, R145.reuse, RZ ;  /* 0x0000009187878224 */ /* 0x080fe200078e02ff */
        /* <DEDUP_REMOVED lines=143> */
[----:B------:R-:W-:Y:S01]  /*d270*/  ISETP.LT.OR P2, PT, R0, 0x9, !P2 ;  /* 0x000000090000780c */ /* 0x000fe20005741670 */
[----:B------:R-:W-:Y:S01]  /*d280*/  @!P0 STG.E.U8 desc[UR58][R6.64+0x69], R95 ;  /* 0x0000695f06008986 */ /* 0x000fe2000c10113a */
[----:B------:R-:W-:-:S03]  /*d290*/  ISETP.GE.AND P0, PT, R3, 0x7a, PT ;  /* 0x0000007a0300780c */ /* 0x000fc60003f06270 */
[----:B------:R0:W-:Y:S01]  /*d2a0*/  @!P1 STG.E.U8 desc[UR58][R6.64+0x68], R9 ;  /* 0x0000680906009986 */ /* 0x0001e2000c10113a */
[-C--:B------:R-:W-:Y:S01]  /*d2b0*/  @!P3 IMAD R11, R80, R145.reuse, RZ ;  /* 0x00000091500bb224 */ /* 0x080fe200078e02ff */
[C---:B------:R-:W-:Y:S02]  /*d2c0*/  ISETP.LT.OR P1, PT, R0.reuse, 0x9, !P5 ;  /* 0x000000090000780c */ /* 0x040fe40006f21670 */
[----:B------:R-:W-:Y:S01]  /*d2d0*/  ISETP.GE.AND P5, PT, R3, 0x79, PT ;  /* 0x000000790300780c */ /* 0x000fe20003fa6270 */
[-C--:B------:R-:W-:Y:S01]  /*d2e0*/  @!P4 IMAD R81, R81, R145.reuse, RZ ;  /* 0x000000915151c224 */ /* 0x080fe200078e02ff */
[----:B------:R-:W-:Y:S02]  /*d2f0*/  @!P3 STG.E.U8 desc[UR58][R4.64+0x70], R11 ;  /* 0x0000700b0400b986 */ /* 0x000fe4000c10113a */
[C---:B------:R-:W-:Y:S01]  /*d300*/  ISETP.LT.OR P3, PT, R0.reuse, 0x1, !P5 ;  /* 0x000000010000780c */ /* 0x040fe20006f61670 */
[----:B------:R-:W-:Y:S01]  /*d310*/  @!P2 IMAD R83, R83, R145, RZ ;  /* 0x000000915353a224 */ /* 0x000fe200078e02ff */
[----:B------:R-:W-:Y:S01]  /*d320*/  @!P4 STG.E.U8 desc[UR58][R4.64+0x71], R81 ;  /* 0x000071510400c986 */ /* 0x000fe2000c10113a */
[----:B------:R-:W-:-:S02]  /*d330*/  ISETP.LT.OR P4, PT, R0, 0x1, !P0 ;  /* 0x000000010000780c */ /* 0x000fc40004781670 */
[----:B------:R-:W-:Y:S01]  /*d340*/  ISETP.LT.OR P0, PT, R0, 0x9, !P0 ;  /* 0x000000090000780c */ /* 0x000fe20004701670 */
[----:B------:R-:W-:Y:S01]  /*d350*/  @!P2 STG.E.U8 desc[UR58][R6.64+0x71], R83 ;  /* 0x000071530600a986 */ /* 0x000fe2000c10113a */
[-C--:B0-----:R-:W-:Y:S01]  /*d360*/  @!P1 IMAD R9, R82, R145.reuse, RZ ;  /* 0x0000009152099224 */ /* 0x081fe200078e02ff */
[----:B------:R-:W-:Y:S02]  /*d370*/  ISETP.LT.OR P2, PT, R0, 0x9, !P5 ;  /* 0x000000090000780c */ /* 0x000fe40006f41670 */
[C---:B------:R-:W-:Y:S02]  /*d380*/  ISETP.GE.AND P5, PT, R3.reuse, 0x82, PT ;  /* 0x000000820300780c */ /* 0x040fe40003fa6270 */
[----:B------:R0:W-:Y:S01]  /*d390*/  @!P1 STG.E.U8 desc[UR58][R6.64+0x70], R9 ;  /* 0x0000700906009986 */ /* 0x0001e2000c10113a */
[-C--:B------:R-:W-:Y:S01]  /*d3a0*/  @!P3 IMAD R13, R84, R145.reuse, RZ ;  /* 0x00000091540db224 */ /* 0x080fe200078e02ff */
[----:B------:R-:W-:Y:S02]  /*d3b0*/  ISETP.GE.AND P1, PT, R3, 0x81, PT ;  /* 0x000000810300780c */ /* 0x000fe40003f26270 */
[----:B------:R-:W-:-:S02]  /*d3c0*/  @!P4 IMAD R85, R85, R145, RZ ;  /* 0x000000915555c224 */ /* 0x000fc400078e02ff */
[----:B------:R-:W-:Y:S01]  /*d3d0*/  @!P3 STG.E.U8 desc[UR58][R4.64+0x78], R13 ;  /* 0x0000780d0400b986 */ /* 0x000fe2000c10113a */
[C---:B------:R-:W-:Y:S01]  /*d3e0*/  ISETP.LT.OR P3, PT, R0.reuse, 0x1, !P1 ;  /* 0x000000010000780c */ /* 0x040fe20004f61670 */
[-C--:B------:R-:W-:Y:S01]  /*d3f0*/  @!P0 IMAD R87, R87, R145.reuse, RZ ;  /* 0x0000009157578224 */ /* 0x080fe200078e02ff */
[C---:B------:R-:W-:Y:S01]  /*d400*/  ISETP.LT.OR P1, PT, R0.reuse, 0x9, !P1 ;  /* 0x000000090000780c */ /* 0x040fe20004f21670 */
[----:B------:R-:W-:Y:S01]  /*d410*/  @!P4 STG.E.U8 desc[UR58][R4.64+0x79], R85 ;  /* 0x000079550400c986 */ /* 0x000fe2000c10113a */
[----:B------:R-:W-:Y:S01]  /*d420*/  ISETP.LT.OR P4, PT, R0, 0x1, !P5 ;  /* 0x000000010000780c */ /* 0x000fe20006f81670 */
[----:B0-----:R-:W-:Y:S01]  /*d430*/  @!P2 IMAD R9, R86, R145, RZ ;  /* 0x000000915609a224 */ /* 0x001fe200078e02ff */
[----:B------:R-:W-:Y:S01]  /*d440*/  ISETP.LT.OR P5, PT, R0, 0x9, !P5 ;  /* 0x000000090000780c */ /* 0x000fe20006fa1670 */
[----:B------:R-:W-:Y:S01]  /*d450*/  @!P0 STG.E.U8 desc[UR58][R6.64+0x79], R87 ;  /* 0x0000795706008986 */ /* 0x000fe2000c10113a */
[----:B------:R-:W-:-:S03]  /*d460*/  ISETP.GE.AND P0, PT, R3, 0x8a, PT ;  /* 0x0000008a0300780c */ /* 0x000fc60003f06270 */
[----:B------:R0:W-:Y:S01]  /*d470*/  @!P2 STG.E.U8 desc[UR58][R6.64+0x78], R9 ;  /* 0x000078090600a986 */ /* 0x0001e2000c10113a */
[----:B------:R-:W-:Y:S01]  /*d480*/  ISETP.GE.AND P2, PT, R3, 0x89, PT ;  /* 0x000000890300780c */ /* 0x000fe20003f46270 */
[----:B------:R-:W-:-:S04]  /*d490*/  @!P3 IMAD R11, R72, R145, RZ ;  /* 0x00000091480bb224 */ /* 0x000fc800078e02ff */
[-C--:B------:R-:W-:Y:S01]  /*d4a0*/  @!P4 IMAD R73, R73, R145.reuse, RZ ;  /* 0x000000914949c224 */ /* 0x080fe200078e02ff */
[----:B------:R-:W-:Y:S01]  /*d4b0*/  @!P3 STG.E.U8 desc[UR58][R4.64+0x80], R11 ;  /* 0x0000800b0400b986 */ /* 0x000fe2000c10113a */
[C---:B------:R-:W-:Y:S01]  /*d4c0*/  ISETP.LT.OR P3, PT, R0.reuse, 0x1, !P2 ;  /* 0x000000010000780c */ /* 0x040fe20005761670 */
[-C--:B------:R-:W-:Y:S01]  /*d4d0*/  @!P5 IMAD R75, R75, R145.reuse, RZ ;  /* 0x000000914b4bd224 */ /* 0x080fe200078e02ff */
[C---:B------:R-:W-:Y:S01]  /*d4e0*/  ISETP.LT.OR P2, PT, R0.reuse, 0x9, !P2 ;  /* 0x000000090000780c */ /* 0x040fe20005741670 */
[----:B------:R-:W-:Y:S01]  /*d4f0*/  @!P4 STG.E.U8 desc[UR58][R4.64+0x81], R73 ;  /* 0x000081490400c986 */ /* 0x000fe2000c10113a */
[----:B------:R-:W-:Y:S01]  /*d500*/  ISETP.LT.OR P4, PT, R0, 0x1, !P0 ;  /* 0x000000010000780c */ /* 0x000fe20004781670 */
[----:B0-----:R-:W-:Y:S02]  /*d510*/  @!P1 IMAD R9, R74, R145, RZ ;  /* 0x000000914a099224 */ /* 0x001fe400078e02ff */
[----:B------:R-:W-:Y:S01]  /*d520*/  @!P5 STG.E.U8 desc[UR58][R6.64+0x81], R75 ;  /* 0x0000814b0600d986 */ /* 0x000fe2000c10113a */
[----:B------:R-:W-:-:S02]  /*d530*/  ISETP.LT.OR P5, PT, R0, 0x9, !P0 ;  /* 0x000000090000780c */ /* 0x000fc400047a1670 */
[C---:B------:R-:W-:Y:S01]  /*d540*/  ISETP.GE.AND P0, PT, R3.reuse, 0x92, PT ;  /* 0x000000920300780c */ /* 0x040fe20003f06270 */
[----:B------:R0:W-:Y:S01]  /*d550*/  @!P1 STG.E.U8 desc[UR58][R6.64+0x80], R9 ;  /* 0x0000800906009986 */ /* 0x0001e2000c10113a */
[----:B------:R-:W-:Y:S01]  /*d560*/  ISETP.GE.AND P1, PT, R3, 0x91, PT ;  /* 0x000000910300780c */ /* 0x000fe20003f26270 */
[----:B------:R-:W-:-:S04]  /*d570*/  @!P3 IMAD R13, R76, R145, RZ ;  /* 0x000000914c0db224 */ /* 0x000fc800078e02ff */
[-C--:B------:R-:W-:Y:S01]  /*d580*/  @!P4 IMAD R77, R77, R145.reuse, RZ ;  /* 0x000000914d4dc224 */ /* 0x080fe200078e02ff */
[----:B------:R-:W-:Y:S01]  /*d590*/  @!P3 STG.E.U8 desc[UR58][R4.64+0x88], R13 ;  /* 0x0000880d0400b986 */ /* 0x000fe2000c10113a */
[C---:B------:R-:W-:Y:S02]  /*d5a0*/  ISETP.LT.OR P3, PT, R0.reuse, 0x1, !P1 ;  /* 0x000000010000780c */ /* 0x040fe40004f61670 */
[-C--:B------:R-:W-:Y:S01]  /*d5b0*/  @!P5 IMAD R79, R79, R145.reuse, RZ ;  /* 0x000000914f4fd224 */ /* 0x080fe200078e02ff */
[----:B------:R-:W-:Y:S01]  /*d5c0*/  @!P4 STG.E.U8 desc[UR58][R4.64+0x89], R77 ;  /* 0x0000894d0400c986 */ /* 0x000fe2000c10113a */
[----:B------:R-:W-:Y:S01]  /*d5d0*/  ISETP.LT.OR P4, PT, R0, 0x1, !P0 ;  /* 0x000000010000780c */ /* 0x000fe20004781670 */
[----:B0-----:R-:W-:Y:S01]  /*d5e0*/  @!P2 IMAD R9, R78, R145, RZ ;  /* 0x000000914e09a224 */ /* 0x001fe200078e02ff */
[C---:B------:R-:W-:Y:S01]  /*d5f0*/  ISETP.LT.OR P1, PT, R0.reuse, 0x9, !P1 ;  /* 0x000000090000780c */ /* 0x040fe20004f21670 */
        /* <DEDUP_REMOVED lines=13> */
[----:B------:R-:W-:Y:S01]  /*d6d0*/  ISETP.LT.OR P5, PT, R0, 0x9, !P5 ;  /* 0x000000090000780c */ /* 0x000fe20006fa1670 */
[----:B------:R-:W-:Y:S01]  /*d6e0*/  @!P0 STG.E.U8 desc[UR58][R6.64+0x91], R67 ;  /* 0x0000914306008986 */ /* 0x000fe2000c10113a */
[----:B------:R-:W-:-:S02]  /*d6f0*/  ISETP.GE.AND P0, PT, R3, 0xa1, PT ;  /* 0x000000a10300780c */ /* 0x000fc40003f06270 */
[----:B------:R-:W-:Y:S01]  /*d700*/  ISETP.LT.OR P2, PT, R0, 0x9, !P2 ;  /* 0x000000090000780c */ /* 0x000fe20005741670 */
[----:B------:R0:W-:Y:S01]  /*d710*/  @!P1 STG.E.U8 desc[UR58][R6.64+0x90], R9 ;  /* 0x0000900906009986 */ /* 0x0001e2000c10113a */
[----:B------:R-:W-:Y:S01]  /*d720*/  ISETP.GE.AND P1, PT, R3, 0xa2, PT ;  /* 0x000000a20300780c */ /* 0x000fe20003f26270 */
[----:B------:R-:W-:-:S04]  /*d730*/  @!P3 IMAD R69, R69, R145, RZ ;  /* 0x000000914545b224 */ /* 0x000fc800078e02ff */
[-C--:B------:R-:W-:Y:S01]  /*d740*/  @!P4 IMAD R13, R68, R145.reuse, RZ ;  /* 0x00000091440dc224 */ /* 0x080fe200078e02ff */
[----:B------:R-:W-:Y:S01]  /*d750*/  @!P3 STG.E.U8 desc[UR58][R4.64+0x99], R69 ;  /* 0x000099450400b986 */ /* 0x000fe2000c10113a */
[C---:B------:R-:W-:Y:S02]  /*d760*/  ISETP.LT.OR P3, PT, R0.reuse, 0x1, !P0 ;  /* 0x000000010000780c */ /* 0x040fe40004761670 */
[C---:B------:R-:W-:Y:S01]  /*d770*/  ISETP.LT.OR P0, PT, R0.reuse, 0x9, !P0 ;  /* 0x000000090000780c */ /* 0x040fe20004701670 */
[----:B------:R-:W-:Y:S01]  /*d780*/  @!P4 STG.E.U8 desc[UR58][R4.64+0x98], R13 ;  /* 0x0000980d0400c986 */ /* 0x000fe2000c10113a */
[----:B------:R-:W-:Y:S01]  /*d790*/  ISETP.LT.OR P4, PT, R0, 0x1, !P1 ;  /* 0x000000010000780c */ /* 0x000fe20004f81670 */
[-C--:B0-----:R-:W-:Y:S01]  /*d7a0*/  @!P5 IMAD R9, R70, R145.reuse, RZ ;  /* 0x000000914609d224 */ /* 0x081fe200078e02ff */
[----:B------:R-:W-:Y:S01]  /*d7b0*/  ISETP.LT.OR P1, PT, R0, 0x9, !P1 ;  /* 0x000000090000780c */ /* 0x000fe20004f21670 */
[----:B------:R-:W-:-:S03]  /*d7c0*/  @!P2 IMAD R71, R71, R145, RZ ;  /* 0x000000914747a224 */ /* 0x000fc600078e02ff */
[----:B------:R0:W-:Y:S01]  /*d7d0*/  @!P5 STG.E.U8 desc[UR58][R6.64+0x98], R9 ;  /* 0x000098090600d986 */ /* 0x0001e2000c10113a */
[C---:B------:R-:W-:Y:S02]  /*d7e0*/  ISETP.GE.AND P5, PT, R3.reuse, 0xa9, PT ;  /* 0x000000a90300780c */ /* 0x040fe40003fa6270 */
[-C--:B------:R-:W-:Y:S01]  /*d7f0*/  @!P3 IMAD R11, R56, R145.reuse, RZ ;  /* 0x00000091380bb224 */ /* 0x080fe200078e02ff */
[----:B------:R-:W-:Y:S01]  /*d800*/  @!P2 STG.E.U8 desc[UR58][R6.64+0x99], R71 ;  /* 0x000099470600a986 */ /* 0x000fe2000c10113a */
[----:B------:R-:W-:Y:S02]  /*d810*/  ISETP.GE.AND P2, PT, R3, 0xaa, PT ;  /* 0x000000aa0300780c */ /* 0x000fe40003f46270 */
[-C--:B------:R-:W-:Y:S01]  /*d820*/  @!P4 IMAD R57, R57, R145.reuse, RZ ;  /* 0x000000913939c224 */ /* 0x080fe200078e02ff */
        /* <DEDUP_REMOVED lines=40> */
[-C--:B------:R-:W-:Y:S02]  /*dab0*/  @!P3 IMAD R53, R53, R145.reuse, RZ ;  /* 0x000000913535b224 */ /* 0x080fe400078e02ff */
[-C--:B------:R-:W-:Y:S02]  /*dac0*/  @!P2 IMAD R55, R55, R145.reuse, RZ ;  /* 0x000000913737a224 */ /* 0x080fe400078e02ff */
[-C--:B------:R-:W-:Y:S01]  /*dad0*/  @!P4 IMAD R13, R52, R145.reuse, RZ ;  /* 0x00000091340dc224 */ /* 0x080fe200078e02ff */
[----:B------:R-:W-:Y:S01]  /*dae0*/  @!P3 STG.E.U8 desc[UR58][R4.64+0xb9], R53 ;  /* 0x0000b9350400b986 */ /* 0x000fe2000c10113a */
[C---:B------:R-:W-:Y:S02]  /*daf0*/  ISETP.LT.OR P3, PT, R0.reuse, 0x1, !P0 ;  /* 0x000000010000780c */ /* 0x040fe40004761670 */
        /* <DEDUP_REMOVED lines=68> */
[----:B------:R1:W-:Y:S01]  /*df40*/  @!P3 STG.E.U8 desc[UR58][R4.64+0xe0], R11 ;  /* 0x0000e00b0400b986 */ /* 0x0003e2000c10113a */
[C---:B------:R-:W-:Y:S01]  /*df50*/  ISETP.LT.OR P3, PT, R0.reuse, 0x1, !P5 ;  /* 0x000000010000780c */ /* 0x040fe20006f61670 */
[----:B------:R-:W-:Y:S01]  /*df60*/  @!P0 IMAD R27, R27, R145, RZ ;  /* 0x000000911b1b8224 */ /* 0x000fe200078e02ff */
[C---:B------:R-:W-:Y:S01]  /*df70*/  ISETP.LT.OR P5, PT, R0.reuse, 0x9, !P5 ;  /* 0x000000090000780c */ /* 0x040fe20006fa1670 */
[----:B------:R3:W-:Y:S01]  /*df80*/  @!P4 STG.E.U8 desc[UR58][R4.64+0xe1], R25 ;  /* 0x0000e1190400c986 */ /* 0x0007e2000c10113a */
[----:B------:R-:W-:-:S02]  /*df90*/  ISETP.LT.OR P4, PT, R0, 0x1, !P2 ;  /* 0x000000010000780c */ /* 0x000fc40005781670 */
[----:B------:R-:W-:Y:S01]  /*dfa0*/  ISETP.LT.OR P2, PT, R0, 0x9, !P2 ;  /* 0x000000090000780c */ /* 0x000fe20005741670 */
[----:B------:R3:W-:Y:S04]  /*dfb0*/  @!P1 STG.E.U8 desc[UR58][R6.64+0xe0], R3 ;  /* 0x0000e00306009986 */ /* 0x0007e8000c10113a */
[----:B------:R3:W-:Y:S02]  /*dfc0*/  @!P0 STG.E.U8 desc[UR58][R6.64+0xe1], R27 ;  /* 0x0000e11b06008986 */ /* 0x0007e4000c10113a */
[-C--:B0-----:R-:W-:Y:S02]  /*dfd0*/  @!P3 IMAD R9, R28, R145.reuse, RZ ;  /* 0x000000911c09b224 */ /* 0x081fe400078e02ff */
[-C--:B-1----:R-:W-:Y:S02]  /*dfe0*/  @!P5 IMAD R11, R30, R145.reuse, RZ ;  /* 0x000000911e0bd224 */ /* 0x082fe400078e02ff */
[-C--:B------:R-:W-:Y:S01]  /*dff0*/  @!P4 IMAD R29, R29, R145.reuse, RZ ;  /* 0x000000911d1dc224 */ /* 0x080fe200078e02ff */
[----:B------:R3:W-:Y:S01]  /*e000*/  @!P3 STG.E.U8 desc[UR58][R4.64+0xe8], R9 ;  /* 0x0000e8090400b986 */ /* 0x0007e2000c10113a */
[----:B------:R-:W-:-:S03]  /*e010*/  @!P2 IMAD R31, R31, R145, RZ ;  /* 0x000000911f1fa224 */ /* 0x000fc600078e02ff */
[----:B------:R3:W-:Y:S04]  /*e020*/  @!P4 STG.E.U8 desc[UR58][R4.64+0xe9], R29 ;  /* 0x0000e91d0400c986 */ /* 0x0007e8000c10113a */
[----:B------:R3:W-:Y:S04]  /*e030*/  @!P5 STG.E.U8 desc[UR58][R6.64+0xe8], R11 ;  /* 0x0000e80b0600d986 */ /* 0x0007e8000c10113a */
[----:B------:R3:W-:Y:S02]  /*e040*/  @!P2 STG.E.U8 desc[UR58][R6.64+0xe9], R31 ;  /* 0x0000e91f0600a986 */ /* 0x0007e4000c10113a */
.L_x_270:
[----:B------:R-:W-:Y:S05]  /*e050*/  BSYNC B0 ;  /* 0x0000000000007941 */ /* 0x000fea0003800000 */
.L_x_28:
[----:B------:R-:W-:Y:S01]  /*e060*/  ULDC UR4, c[0x0][0xc] ;  /* 0x0000030000047ab9 */ /* 0x000fe20000000800 */
[----:B------:R-:W-:Y:S01]  /*e070*/  ULDC UR5, c[0x0][0x10] ;  /* 0x0000040000057ab9 */ /* 0x000fe20000000800 */
[----:B0--3--:R-:W0:Y:S01]  /*e080*/  LDC R3, c[0x0][0x14] ;  /* 0x00000500ff037b82 */ /* 0x009e220000000800 */
[----:B------:R-:W-:Y:S01]  /*e090*/  UIMAD.WIDE.U32 UR4, UR4, UR5, URZ ;  /* 0x00000005040472a5 */ /* 0x000fe2000f8e003f */
[----:B------:R-:W-:Y:S01]  /*e0a0*/  PRMT R0, RZ, 0x7610, R0 ;  /* 0x00007610ff007816 */ /* 0x000fe20000000000 */
[----:B------:R-:W-:Y:S02]  /*e0b0*/  IMAD.MOV.U32 R23, RZ, RZ, -0x1 ;  /* 0xffffffffff177424 */ /* 0x000fe400078e00ff */
[----:B------:R-:W-:Y:S02]  /*e0c0*/  IMAD.MOV.U32 R22, RZ, RZ, -0x1 ;  /* 0xffffffffff167424 */ /* 0x000fe400078e00ff */
[----:B0-----:R-:W-:-:S04]  /*e0d0*/  IMAD.WIDE.U32 R16, R3, UR4, R16 ;  /* 0x0000000403107c25 */ /* 0x001fc8000f8e0010 */
[----:B------:R-:W-:Y:S01]  /*e0e0*/  IMAD R3, R3, UR5, RZ ;  /* 0x0000000503037c24 */ /* 0x000fe2000f8e02ff */
[----:B------:R-:W-:Y:S02]  /*e0f0*/  ULDC.64 UR4, c[0x0][0x650] ;  /* 0x0001940000047ab9 */ /* 0x000fe40000000a00 */
[----:B------:R-:W-:Y:S01]  /*e100*/  ISETP.GE.U32.AND P0, PT, R16, UR4, PT ;  /* 0x0000000410007c0c */ /* 0x000fe2000bf06070 */
[----:B------:R-:W-:-:S05]  /*e110*/  IMAD.IADD R17, R17, 0x1, R3 ;  /* 0x0000000111117824 */ /* 0x000fca00078e0203 */
[----:B------:R-:W-:-:S13]  /*e120*/  ISETP.GE.U32.AND.EX P0, PT, R17, UR5, PT, P0 ;  /* 0x0000000511007c0c */ /* 0x000fda000bf06100 */
[----:B------:R-:W-:Y:S05]  /*e130*/  @P0 BRA `(.L_x_271) ;  /* 0x0000000400640947 */ /* 0x000fea0003800000 */
[----:B------:R-:W0:Y:S01]  /*e140*/  S2R R12, SR_CTAID.X ;  /* 0x00000000000c7919 */ /* 0x000e220000002500 */
[----:B------:R-:W3:Y:S01]  /*e150*/  LDC.64 R10, c[0x0][0x628] ;  /* 0x00018a00ff0a7b82 */ /* 0x000ee20000000a00 */
[----:B------:R-:W-:Y:S01]  /*e160*/  ULDC UR4, c[0x0][0x150] ;  /* 0x0000540000047ab9 */ /* 0x000fe20000000800 */
[----:B------:R-:W-:Y:S01]  /*e170*/  IMAD.MOV.U32 R8, RZ, RZ, R16 ;  /* 0x000000ffff087224 */ /* 0x000fe200078e0010 */
[----:B------:R-:W0:Y:S01]  /*e180*/  S2R R23, SR_CTAID.Y ;  /* 0x0000000000177919 */ /* 0x000e220000002600 */
[----:B------:R-:W-:-:S04]  /*e190*/  IMAD.MOV.U32 R9, RZ, RZ, R17 ;  /* 0x000000ffff097224 */ /* 0x000fc800078e0011 */
[----:B------:R-:W1:Y:S08]  /*e1a0*/  LDC R21, c[0x0][0x144] ;  /* 0x00005100ff157b82 */ /* 0x000e700000000800 */
[----:B------:R-:W1:Y:S08]  /*e1b0*/  LDC R0, c[0x0][0x630] ;  /* 0x00018c00ff007b82 */ /* 0x000e700000000800 */
[----:B------:R-:W1:Y:S01]  /*e1c0*/  LDC.64 R14, c[0x0][0x620] ;  /* 0x00018800ff0e7b82 */ /* 0x000e620000000a00 */
[----:B---3--:R-:W-:-:S04]  /*e1d0*/  ISETP.NE.U32.AND P0, PT, R10, RZ, PT ;  /* 0x000000ff0a00720c */ /* 0x008fc80003f05070 */
[----:B------:R-:W-:Y:S02]  /*e1e0*/  ISETP.NE.AND.EX P0, PT, R11, RZ, PT, P0 ;  /* 0x000000ff0b00720c */ /* 0x000fe40003f05300 */
[----:B0-----:R-:W-:-:S05]  /*e1f0*/  I2FP.F32.U32 R3, R12 ;  /* 0x0000000c00037245 */ /* 0x001fca0000201000 */
[----:B------:R-:W-:-:S04]  /*e200*/  FMUL R3, R3, UR4 ;  /* 0x0000000403037c20 */ /* 0x000fc80008400000 */
[----:B------:R0:W3:Y:S02]  /*e210*/  F2I.U32.TRUNC.NTZ R20, R3 ;  /* 0x0000000300147305 */ /* 0x0000e4000020f000 */
[----:B------:R-:W-:Y:S05]  /*e220*/  @!P0 BRA `(.L_x_272) ;  /* 0x0000000000288947 */ /* 0x000fea0003800000 */
[----:B0-----:R-:W0:Y:S02]  /*e230*/  LDC R3, c[0x0][0x634] ;  /* 0x00018d00ff037b82 */ /* 0x001e240000000800 */
[----:B0-----:R-:W-:-:S05]  /*e240*/  IADD3 R3, P0, R16, R3, RZ ;  /* 0x0000000310037210 */ /* 0x001fca0007f1e0ff */
[----:B-1----:R-:W-:-:S04]  /*e250*/  IMAD.X R13, RZ, RZ, R17, P0 ;  /* 0x000000ffff0d7224 */ /* 0x002fc800000e0611 */
[----:B------:R-:W-:-:S04]  /*e260*/  IMAD.WIDE.U32 R4, R13, R10, RZ ;  /* 0x0000000a0d047225 */ /* 0x000fc800078e00ff */
[----:B----4-:R-:W-:-:S04]  /*e270*/  IMAD.WIDE.U32 R6, P0, R3, R11, R4 ;  /* 0x0000000b03067225 */ /* 0x010fc80007800004 */
[----:B------:R-:W-:-:S04]  /*e280*/  IMAD.WIDE.U32 R4, R3, R10, RZ ;  /* 0x0000000a03047225 */ /* 0x000fc800078e00ff */
[----:B------:R-:W-:Y:S01]  /*e290*/  IMAD.X R9, RZ, RZ, RZ, P0 ;  /* 0x000000ffff097224 */ /* 0x000fe200000e06ff */
[----:B------:R-:W-:Y:S01]  /*e2a0*/  IADD3 RZ, P0, R5, R6, RZ ;  /* 0x0000000605ff7210 */ /* 0x000fe20007f1e0ff */
[----:B------:R-:W-:-:S04]  /*e2b0*/  IMAD.MOV.U32 R8, RZ, RZ, R7 ;  /* 0x000000ffff087224 */ /* 0x000fc800078e0007 */
[----:B------:R-:W-:-:S08]  /*e2c0*/  IMAD.WIDE.U32.X R8, R13, R11, R8, P0 ;  /* 0x0000000b0d087225 */ /* 0x000fd000000e0408 */
.L_x_272:
[----:B------:R-:W2:Y:S01]  /*e2d0*/  LDC.64 R26, c[0x0][0x640] ;  /* 0x00019000ff1a7b82 */ /* 0x000ea20000000a00 */
[-CC-:B-1----:R-:W-:Y:S01]  /*e2e0*/  SHF.R.U64 R22, R8, R0.reuse, R9.reuse ;  /* 0x0000000008167219 */ /* 0x182fe20000001209 */
[----:B---3--:R-:W-:Y:S01]  /*e2f0*/  IMAD.MOV R20, RZ, RZ, -R20 ;  /* 0x000000ffff147224 */ /* 0x008fe200078e0a14 */
[----:B------:R-:W-:Y:S01]  /*e300*/  SHF.R.U32.HI R0, RZ, R0, R9 ;  /* 0x00000000ff007219 */ /* 0x000fe20000011609 */
[----:B------:R-:W-:Y:S01]  /*e310*/  ULDC UR4, c[0x0][0x154] ;  /* 0x0000550000047ab9 */ /* 0x000fe20000000800 */
[----:B0-----:R-:W-:Y:S01]  /*e320*/  IADD3 R3, P0, RZ, -R22, RZ ;  /* 0x80000016ff037210 */ /* 0x001fe20007f1e0ff */
[----:B------:R-:W-:Y:S02]  /*e330*/  IMAD R21, R21, R20, R12 ;  /* 0x0000001415157224 */ /* 0x000fe400078e020c */
[----:B----4-:R-:W0:Y:S01]  /*e340*/  LDC R6, c[0x0][0x618] ;  /* 0x00018600ff067b82 */ /* 0x010e220000000800 */
[----:B------:R-:W-:Y:S02]  /*e350*/  IMAD.MOV.U32 R7, RZ, RZ, 0x1 ;  /* 0x00000001ff077424 */ /* 0x000fe400078e00ff */
[----:B------:R-:W-:-:S04]  /*e360*/  IMAD.X R5, RZ, RZ, ~R0, P0 ;  /* 0x000000ffff057224 */ /* 0x000fc800000e0e00 */
[-C--:B------:R-:W-:Y:S01]  /*e370*/  IMAD R0, R5, R14.reuse, RZ ;  /* 0x0000000e05007224 */ /* 0x080fe200078e02ff */
[----:B------:R-:W1:Y:S01]  /*e380*/  LDC R8, c[0x0][0x608] ;  /* 0x00018200ff087b82 */ /* 0x000e620000000800 */
[----:B------:R-:W-:-:S04]  /*e390*/  IMAD.WIDE.U32 R4, R3, R14, R16 ;  /* 0x0000000e03047225 */ /* 0x000fc800078e0010 */
[----:B------:R-:W-:Y:S01]  /*e3a0*/  IMAD R3, R3, R15, R0 ;  /* 0x0000000f03037224 */ /* 0x000fe200078e0200 */
[----:B------:R-:W-:Y:S02]  /*e3b0*/  I2FP.F32.U32 R0, R23 ;  /* 0x0000001700007245 */ /* 0x000fe40000201000 */
[----:B------:R-:W3:Y:S01]  /*e3c0*/  LDC R24, c[0x0][0x658] ;  /* 0x00019600ff187b82 */ /* 0x000ee20000000800 */
[----:B------:R-:W-:Y:S01]  /*e3d0*/  IMAD.IADD R3, R5, 0x1, R3 ;  /* 0x0000000105037824 */ /* 0x000fe200078e0203 */
[----:B--2---:R-:W-:Y:S01]  /*e3e0*/  ISETP.NE.U32.AND P0, PT, R26, RZ, PT ;  /* 0x000000ff1a00720c */ /* 0x004fe20003f05070 */
[----:B------:R-:W-:Y:S01]  /*e3f0*/  FMUL R0, R0, UR4 ;  /* 0x0000000400007c20 */ /* 0x000fe20008400000 */
[----:B------:R-:W-:Y:S02]  /*e400*/  IMAD.MOV.U32 R5, RZ, RZ, -0x1 ;  /* 0xffffffffff057424 */ /* 0x000fe400078e00ff */
[----:B------:R-:W-:Y:S01]  /*e410*/  ISETP.NE.AND.EX P0, PT, R27, RZ, PT, P0 ;  /* 0x000000ff1b00720c */ /* 0x000fe20003f05300 */
[----:B------:R2:W4:Y:S01]  /*e420*/  F2I.U32.TRUNC.NTZ R13, R0 ;  /* 0x00000000000d7305 */ /* 0x000522000020f000 */
[----:B------:R-:W2:Y:S01]  /*e430*/  LDC R20, c[0x0][0x148] ;  /* 0x00005200ff147b82 */ /* 0x000ea20000000800 */
[----:B0-----:R-:W-:-:S02]  /*e440*/  SHF.R.U64 R12, R4, R6, R3 ;  /* 0x00000006040c7219 */ /* 0x001fc40000001203 */
[----:B------:R-:W-:-:S05]  /*e450*/  SHF.R.U32.HI R3, RZ, R6, R3 ;  /* 0x00000006ff037219 */ /* 0x000fca0000011603 */
[----:B------:R-:W0:Y:S01]  /*e460*/  LDC R15, c[0x0][0x600] ;  /* 0x00018000ff0f7b82 */ /* 0x000e220000000800 */
[-CC-:B-1----:R-:W-:Y:S02]  /*e470*/  SHF.R.U64 R10, R12, R8.reuse, R3.reuse ;  /* 0x000000080c0a7219 */ /* 0x182fe40000001203 */
[----:B------:R-:W-:-:S05]  /*e480*/  SHF.R.U32.HI R3, RZ, R8, R3 ;  /* 0x00000008ff037219 */ /* 0x000fca0000011603 */
[----:B------:R-:W1:Y:S01]  /*e490*/  LDC R28, c[0x0][0x648] ;  /* 0x00019200ff1c7b82 */ /* 0x000e620000000800 */
[-C--:B---3--:R-:W-:Y:S02]  /*e4a0*/  SHF.L.U32 R4, R5, R24.reuse, RZ ;  /* 0x0000001805047219 */ /* 0x088fe400000006ff */
[--C-:B------:R-:W-:Y:S02]  /*e4b0*/  SHF.R.U64 R14, R10, R24, R3.reuse ;  /* 0x000000180a0e7219 */ /* 0x100fe40000001203 */
[----:B------:R-:W-:Y:S02]  /*e4c0*/  LOP3.LUT R25, RZ, R4, RZ, 0x33, !PT ;  /* 0x00000004ff197212 */ /* 0x000fe400078e33ff */
[-C--:B------:R-:W-:Y:S01]  /*e4d0*/  SHF.R.U32.HI R5, RZ, R24.reuse, R3 ;  /* 0x00000018ff057219 */ /* 0x080fe20000011603 */
[----:B------:R-:W3:Y:S01]  /*e4e0*/  LDC R29, c[0x0][0x638] ;  /* 0x00018e00ff1d7b82 */ /* 0x000ee20000000800 */
[----:B------:R-:W-:Y:S01]  /*e4f0*/  SHF.L.U32 R144, R7, R24, RZ ;  /* 0x0000001807907219 */ /* 0x000fe200000006ff */
[----:B------:R-:W-:-:S06]  /*e500*/  IMAD.MOV.U32 R4, RZ, RZ, R14 ;  /* 0x000000ffff047224 */ /* 0x000fcc00078e000e */
[----:B------:R-:W0:Y:S01]  /*e510*/  LDC R30, c[0x0][0x610] ;  /* 0x00018400ff1e7b82 */ /* 0x000e220000000800 */
[----:B----4-:R-:W-:Y:S05]  /*e520*/  @!P0 BRA `(.L_x_273) ;  /* 0x0000000000288947 */ /* 0x010fea0003800000 */
[----:B------:R-:W4:Y:S02]  /*e530*/  LDC R3, c[0x0][0x64c] ;  /* 0x00019300ff037b82 */ /* 0x000f240000000800 */
[----:B----4-:R-:W-:-:S05]  /*e540*/  IADD3 R3, P0, R14, R3, RZ ;  /* 0x000000030e037210 */ /* 0x010fca0007f1e0ff */
        /* <DEDUP_REMOVED lines=8> */
.L_x_273:
[----:B------:R-:W-:Y:S01]  /*e5d0*/  ISETP.NE.AND P0, PT, R2, 0x1, PT ;  /* 0x000000010200780c */ /* 0x000fe20003f05270 */
[----:B0-----:R-:W-:Y:S01]  /*e5e0*/  VIADD R7, R15, 0xffffffff ;  /* 0xffffffff0f077836 */ /* 0x001fe20000000000 */
[----:B-12---:R-:W-:Y:S01]  /*e5f0*/  SHF.R.U64 R0, R4, R28, R5 ;  /* 0x0000001c04007219 */ /* 0x006fe20000001205 */
[----:B------:R-:W-:Y:S01]  /*e600*/  IMAD.MOV R13, RZ, RZ, -R13 ;  /* 0x000000ffff0d7224 */ /* 0x000fe200078e0a0d */
[----:B------:R-:W-:Y:S01]  /*e610*/  LOP3.LUT R5, R10, R25, RZ, 0xc0, !PT ;  /* 0x000000190a057212 */ /* 0x000fe200078ec0ff */
[----:B------:R-:W-:Y:S02]  /*e620*/  IMAD.MOV.U32 R4, RZ, RZ, 0x1 ;  /* 0x00000001ff047424 */ /* 0x000fe400078e00ff */
[----:B------:R-:W-:Y:S02]  /*e630*/  IMAD.MOV R3, RZ, RZ, -R0 ;  /* 0x000000ffff037224 */ /* 0x000fe400078e0a00 */
[----:B------:R-:W-:Y:S01]  /*e640*/  IMAD R144, R144, R0, R5 ;  /* 0x0000000090907224 */ /* 0x000fe200078e0205 */
[----:B------:R-:W-:Y:S01]  /*e650*/  LOP3.LUT R5, R12, R7, RZ, 0xc0, !PT ;  /* 0x000000070c057212 */ /* 0x000fe200078ec0ff */
[----:B---3--:R-:W-:-:S02]  /*e660*/  IMAD R0, R3, R29, R14 ;  /* 0x0000001d03007224 */ /* 0x008fc400078e020e */
[----:B------:R-:W-:Y:S02]  /*e670*/  @P0 IMAD R21, R20, R13, R23 ;  /* 0x0000000d14150224 */ /* 0x000fe400078e0217 */
[----:B------:R-:W-:Y:S01]  /*e680*/  IMAD R3, R0, R15, R5 ;  /* 0x0000000f00037224 */ /* 0x000fe200078e0205 */
[----:B------:R-:W-:Y:S01]  /*e690*/  PRMT R0, R4, 0x7610, R0 ;  /* 0x0000761004007816 */ /* 0x000fe20000000000 */
[----:B------:R-:W-:-:S05]  /*e6a0*/  IMAD R144, R144, R30, R21 ;  /* 0x0000001e90907224 */ /* 0x000fca00078e0215 */
[----:B------:R-:W-:Y:S02]  /*e6b0*/  SEL R23, R3, R144, !P0 ;  /* 0x0000009003177207 */ /* 0x000fe40004000000 */
[----:B------:R-:W-:-:S07]  /*e6c0*/  SEL R144, R144, R3, !P0 ;  /* 0x0000000390907207 */ /* 0x000fce0004000000 */
.L_x_271:
[----:B------:R-:W-:-:S13]  /*e6d0*/  LOP3.LUT P0, RZ, R0, 0xff, RZ, 0xc0, !PT ;  /* 0x000000ff00ff7812 */ /* 0x000fda000780c0ff */
[----:B------:R-:W-:Y:S05]  /*e6e0*/  @P0 BRA `(.L_x_274) ;  /* 0xffffff2800000947 */ /* 0x000fea000383ffff */
[----:B------:R-:W-:Y:S05]  /*e6f0*/  EXIT ;  /* 0x000000000000794d */ /* 0x000fea0003800000 */
.L_x_3:
[----:B0-----:R-:W-:Y:S01]  /*e700*/  ULDC.64 UR4, c[0x0][0x650] ;  /* 0x0001940000047ab9 */ /* 0x001fe20000000a00 */
        /* <DEDUP_REMOVED lines=25> */
.L_x_276:
[--C-:B------:R-:W-:Y:S01]  /*e8a0*/  SHF.R.U64 R12, R10, R14, R11.reuse ;  /* 0x0000000e0a0c7219 */ /* 0x100fe2000000120b */
[----:B------:R-:W0:Y:S01]  /*e8b0*/  LDC R22, c[0x0][0x618] ;  /* 0x00018600ff167b82 */ /* 0x000e220000000800 */
[----:B------:R-:W-:Y:S01]  /*e8c0*/  I2FP.F32.U32 R6, R4 ;  /* 0x0000000400067245 */ /* 0x000fe20000201000 */
[----:B------:R-:W-:Y:S01]  /*e8d0*/  ULDC UR4, c[0x0][0x150] ;  /* 0x0000540000047ab9 */ /* 0x000fe20000000800 */
[----:B------:R-:W-:Y:S02]  /*e8e0*/  SHF.R.U32.HI R5, RZ, R14, R11 ;  /* 0x0000000eff057219 */ /* 0x000fe4000001160b */
[----:B------:R-:W-:Y:S01]  /*e8f0*/  IADD3 R9, P0, RZ, -R12, RZ ;  /* 0x8000000cff097210 */ /* 0x000fe20007f1e0ff */
[----:B------:R-:W-:Y:S01]  /*e900*/  FMUL R11, R6, UR4 ;  /* 0x00000004060b7c20 */ /* 0x000fe20008400000 */
[----:B------:R-:W-:Y:S01]  /*e910*/  ULDC UR4, c[0x0][0x154] ;  /* 0x0000550000047ab9 */ /* 0x000fe20000000800 */
[----:B------:R-:W1:Y:S02]  /*e920*/  LDC.64 R24, c[0x0][0x640] ;  /* 0x00019000ff187b82 */ /* 0x000e640000000a00 */
[----:B------:R-:W-:-:S02]  /*e930*/  IMAD.X R5, RZ, RZ, ~R5, P0 ;  /* 0x000000ffff057224 */ /* 0x000fc400000e0e05 */
[----:B------:R-:W2:Y:S01]  /*e940*/  F2I.U32.TRUNC.NTZ R11, R11 ;  /* 0x0000000b000b7305 */ /* 0x000ea2000020f000 */
[----:B------:R-:W-:-:S03]  /*e950*/  IMAD.WIDE.U32 R6, R9, R20, R16 ;  /* 0x0000001409067225 */ /* 0x000fc600078e0010 */
[----:B------:R-:W3:Y:S01]  /*e960*/  LDC R13, c[0x0][0x144] ;  /* 0x00005100ff0d7b82 */ /* 0x000ee20000000800 */
[----:B------:R-:W-:-:S04]  /*e970*/  IMAD R8, R5, R20, RZ ;  /* 0x0000001405087224 */ /* 0x000fc800078e02ff */
[----:B------:R-:W-:Y:S02]  /*e980*/  IMAD R5, R9, R21, R8 ;  /* 0x0000001509057224 */ /* 0x000fe400078e0208 */
[----:B------:R-:W-:Y:S01]  /*e990*/  IMAD.MOV.U32 R8, RZ, RZ, -0x1 ;  /* 0xffffffffff087424 */ /* 0x000fe200078e00ff */
[----:B------:R-:W4:Y:S01]  /*e9a0*/  LDC R14, c[0x0][0x608] ;  /* 0x00018200ff0e7b82 */ /* 0x000f220000000800 */
[----:B------:R-:W-:Y:S01]  /*e9b0*/  IMAD.IADD R5, R7, 0x1, R5 ;  /* 0x0000000107057824 */ /* 0x000fe200078e0205 */
[----:B------:R-:W-:-:S04]  /*e9c0*/  I2FP.F32.U32 R7, R3 ;  /* 0x0000000300077245 */ /* 0x000fc80000201000 */
[-C--:B0-----:R-:W-:Y:S01]  /*e9d0*/  SHF.R.U64 R10, R6, R22.reuse, R5 ;  /* 0x00000016060a7219 */ /* 0x081fe20000001205 */
[----:B--2---:R-:W-:Y:S01]  /*e9e0*/  IMAD.MOV R6, RZ, RZ, -R11 ;  /* 0x000000ffff067224 */ /* 0x004fe200078e0a0b */
[----:B------:R-:W0:Y:S01]  /*e9f0*/  LDC R9, c[0x0][0x658] ;  /* 0x00019600ff097b82 */ /* 0x000e220000000800 */
[----:B-1----:R-:W-:Y:S01]  /*ea00*/  ISETP.NE.U32.AND P0, PT, R24, RZ, PT ;  /* 0x000000ff1800720c */ /* 0x002fe20003f05070 */
[----:B------:R-:W-:Y:S01]  /*ea10*/  FMUL R7, R7, UR4 ;  /* 0x0000000407077c20 */ /* 0x000fe20008400000 */
[----:B------:R-:W-:Y:S02]  /*ea20*/  SHF.R.U32.HI R5, RZ, R22, R5 ;  /* 0x00000016ff057219 */ /* 0x000fe40000011605 */
[----:B------:R-:W-:-:S03]  /*ea30*/  ISETP.NE.AND.EX P0, PT, R25, RZ, PT, P0 ;  /* 0x000000ff1900720c */ /* 0x000fc60003f05300 */
[----:B------:R-:W1:Y:S01]  /*ea40*/  LDC R20, c[0x0][0x148] ;  /* 0x00005200ff147b82 */ /* 0x000e620000000800 */
[----:B---3--:R-:W-:Y:S02]  /*ea50*/  IMAD R23, R13, R6, R4 ;  /* 0x000000060d177224 */ /* 0x008fe400078e0204 */
[----:B------:R-:W-:-:S05]  /*ea60*/  IMAD.MOV.U32 R6, RZ, RZ, 0x1 ;  /* 0x00000001ff067424 */ /* 0x000fca00078e00ff */
[----:B------:R-:W2:Y:S01]  /*ea70*/  LDC R21, c[0x0][0x600] ;  /* 0x00018000ff157b82 */ /* 0x000ea20000000800 */
[-CC-:B----4-:R-:W-:Y:S02]  /*ea80*/  SHF.R.U64 R13, R10, R14.reuse, R5.reuse ;  /* 0x0000000e0a0d7219 */ /* 0x190fe40000001205 */
[----:B------:R-:W-:Y:S02]  /*ea90*/  SHF.R.U32.HI R4, RZ, R14, R5 ;  /* 0x0000000eff047219 */ /* 0x000fe40000011605 */
[----:B------:R3:W4:Y:S03]  /*eaa0*/  F2I.U32.TRUNC.NTZ R14, R7 ;  /* 0x00000007000e7305 */ /* 0x000726000020f000 */
[----:B------:R-:W1:Y:S01]  /*eab0*/  LDC R26, c[0x0][0x648] ;  /* 0x00019200ff1a7b82 */ /* 0x000e620000000800 */
[-C--:B0-----:R-:W-:Y:S02]  /*eac0*/  SHF.R.U64 R15, R13, R9.reuse, R4 ;  /* 0x000000090d0f7219 */ /* 0x081fe40000001204 */
[----:B------:R-:W-:-:S02]  /*ead0*/  SHF.L.U32 R8, R8, R9, RZ ;  /* 0x0000000908087219 */ /* 0x000fc400000006ff */
[-C--:B------:R-:W-:Y:S01]  /*eae0*/  SHF.R.U32.HI R5, RZ, R9.reuse, R4 ;  /* 0x00000009ff057219 */ /* 0x080fe20000011604 */
[----:B------:R-:W-:Y:S01]  /*eaf0*/  IMAD.MOV.U32 R4, RZ, RZ, R15 ;  /* 0x000000ffff047224 */ /* 0x000fe200078e000f */
[----:B------:R-:W-:Y:S01]  /*eb00*/  SHF.L.U32 R22, R6, R9, RZ ;  /* 0x0000000906167219 */ /* 0x000fe200000006ff */
[----:B------:R-:W0:Y:S01]  /*eb10*/  LDC R27, c[0x0][0x638] ;  /* 0x00018e00ff1b7b82 */ /* 0x000e220000000800 */
[----:B------:R-:W-:-:S07]  /*eb20*/  LOP3.LUT R28, RZ, R8, RZ, 0x33, !PT ;  /* 0x00000008ff1c7212 */ /* 0x000fce00078e33ff */
        /* <DEDUP_REMOVED lines=12> */
.L_x_277:
[----:B------:R-:W-:Y:S01]  /*ebf0*/  ISETP.NE.AND P0, PT, R2, 0x1, PT ;  /* 0x000000010200780c */ /* 0x000fe20003f05270 */
[----:B--2---:R-:W-:Y:S01]  /*ec00*/  VIADD R7, R21, 0xffffffff ;  /* 0xffffffff15077836 */ /* 0x004fe20000000000 */
[----:B-1----:R-:W-:Y:S01]  /*ec10*/  SHF.R.U64 R5, R4, R26, R5 ;  /* 0x0000001a04057219 */ /* 0x002fe20000001205 */
[----:B------:R-:W-:Y:S01]  /*ec20*/  IMAD.MOV R14, RZ, RZ, -R14 ;  /* 0x000000ffff0e7224 */ /* 0x000fe200078e0a0e */
[----:B------:R-:W-:Y:S01]  /*ec30*/  LOP3.LUT R4, R13, R28, RZ, 0xc0, !PT ;  /* 0x0000001c0d047212 */ /* 0x000fe200078ec0ff */
[----:B------:R-:W-:Y:S01]  /*ec40*/  IMAD.MOV.U32 R8, RZ, RZ, R12 ;  /* 0x000000ffff087224 */ /* 0x000fe200078e000c */
[----:B------:R-:W-:Y:S01]  /*ec50*/  LOP3.LUT R10, R10, R7, RZ, 0xc0, !PT ;  /* 0x000000070a0a7212 */ /* 0x000fe200078ec0ff */
[----:B------:R-:W-:Y:S02]  /*ec60*/  IMAD.MOV R6, RZ, RZ, -R5 ;  /* 0x000000ffff067224 */ /* 0x000fe400078e0a05 */
[----:B------:R-:W-:-:S04]  /*ec70*/  IMAD R4, R22, R5, R4 ;  /* 0x0000000516047224 */ /* 0x000fc800078e0204 */
[----:B------:R-:W-:Y:S02]  /*ec80*/  @P0 IMAD R23, R20, R14, R3 ;  /* 0x0000000e14170224 */ /* 0x000fe400078e0203 */
[----:B0-----:R-:W-:Y:S02]  /*ec90*/  IMAD R3, R6, R27, R15 ;  /* 0x0000001b06037224 */ /* 0x001fe400078e020f */
[----:B------:R-:W-:Y:S02]  /*eca0*/  IMAD R7, R4, R29, R23 ;  /* 0x0000001d04077224 */ /* 0x000fe400078e0217 */
[----:B------:R-:W-:Y:S02]  /*ecb0*/  IMAD R4, R3, R21, R10 ;  /* 0x0000001503047224 */ /* 0x000fe400078e020a */
[----:B------:R-:W-:-:S03]  /*ecc0*/  IMAD.MOV.U32 R6, RZ, RZ, 0x1 ;  /* 0x00000001ff067424 */ /* 0x000fc600078e00ff */
[----:B------:R-:W-:Y:S02]  /*ecd0*/  SEL R9, R4, R7, !P0 ;  /* 0x0000000704097207 */ /* 0x000fe40004000000 */
[----:B------:R-:W-:-:S07]  /*ece0*/  SEL R7, R7, R4, !P0 ;  /* 0x0000000407077207 */ /* 0x000fce0004000000 */
.L_x_275:
[----:B------:R-:W-:-:S08]  /*ecf0*/  NOP ;  /* 0x0000000000007918 */ /* 0x000fd00000000000 */
[----:B------:R-:W0:-:S00]  /*ed00*/  USETMAXREG.DEALLOC.CTAPOOL 0x28 ;  /* 0x00000028000079c8 */ /* 0x000e0000080e0500 */
[----:B0-----:R-:W-:-:S13]  /*ed10*/  ISETP.NE.AND P0, PT, R0, RZ, PT ;  /* 0x000000ff0000720c */ /* 0x001fda0003f05270 */
[----:B------:R-:W-:Y:S05]  /*ed20*/  @P0 EXIT ;  /* 0x000000000000094d */ /* 0x000fea0003800000 */
[----:B------:R-:W-:Y:S01]  /*ed30*/  LOP3.LUT P0, RZ, R6, 0xff, RZ, 0xc0, !PT ;  /* 0x000000ff06ff7812 */ /* 0x000fe2000780c0ff */
[----:B------:R-:W-:Y:S02]  /*ed40*/  IMAD.MOV.U32 R3, RZ, RZ, 0x1 ;  /* 0x00000001ff037424 */ /* 0x000fe400078e00ff */
[----:B------:R-:W-:-:S10]  /*ed50*/  IMAD.MOV.U32 R0, RZ, RZ, RZ ;  /* 0x000000ffff007224 */ /* 0x000fd400078e00ff */
[----:B------:R-:W-:Y:S05]  /*ed60*/  @!P0 BRA `(.L_x_278) ;  /* 0x0000000c00648947 */ /* 0x000fea0003800000 */
[----:B------:R-:W0:Y:S01]  /*ed70*/  LDC R0, c[0x0][0x28c] ;  /* 0x0000a300ff007b82 */ /* 0x000e220000000800 */
[----:B------:R-:W-:Y:S01]  /*ed80*/  ULDC UR5, c[0x0][0x658] ;  /* 0x0001960000057ab9 */ /* 0x000fe20000000800 */
[----:B------:R-:W-:Y:S01]  /*ed90*/  UMOV UR7, 0xffffffff ;  /* 0xffffffff00077882 */ /* 0x000fe20000000000 */
[----:B------:R-:W-:Y:S01]  /*eda0*/  ULDC UR6, c[0x0][0xc] ;  /* 0x0000030000067ab9 */ /* 0x000fe20000000800 */
[----:B------:R-:W-:Y:S01]  /*edb0*/  USHF.L.U32 UR9, UR7, UR5, URZ ;  /* 0x0000000507097299 */ /* 0x000fe2000800063f */
[C---:B------:R-:W-:Y:S01]  /*edc0*/  LOP3.LUT P2, RZ, R18.reuse, 0x7f, RZ, 0xc0, !PT ;  /* 0x0000007f12ff7812 */ /* 0x040fe2000784c0ff */
[----:B------:R-:W-:Y:S01]  /*edd0*/  UMOV UR8, 0x1 ;  /* 0x0000000100087882 */ /* 0x000fe20000000000 */
[----:B------:R-:W-:Y:S01]  /*ede0*/  ULDC UR7, c[0x0][0x10] ;  /* 0x0000040000077ab9 */ /* 0x000fe20000000800 */
[----:B------:R-:W-:Y:S01]  /*edf0*/  LOP3.LUT P0, RZ, R18, 0x1f, RZ, 0xc0, !PT ;  /* 0x0000001f12ff7812 */ /* 0x000fe2000780c0ff */
[----:B------:R-:W-:Y:S01]  /*ee00*/  UIMAD.WIDE.U32 UR6, UR6, UR7, URZ ;  /* 0x00000007060672a5 */ /* 0x000fe2000f8e003f */
[----:B------:R-:W-:Y:S01]  /*ee10*/  BSSY B0, `(.L_x_278) ;  /* 0x00000ce000007945 */ /* 0x000fe20003800000 */
[----:B------:R-:W-:Y:S01]  /*ee20*/  USHF.L.U32 UR5, UR8, UR5, URZ ;  /* 0x0000000508057299 */ /* 0x000fe2000800063f */
[----:B------:R-:W-:Y:S01]  /*ee30*/  IMAD.MOV.U32 R11, RZ, RZ, 0x1 ;  /* 0x00000001ff0b7424 */ /* 0x000fe200078e00ff */
[----:B------:R-:W-:Y:S01]  /*ee40*/  LOP3.LUT R18, R19, 0x2, RZ, 0xfc, !PT ;  /* 0x0000000213127812 */ /* 0x000fe200078efcff */
[----:B------:R-:W-:Y:S01]  /*ee50*/  ULDC UR8, c[0x0][0x14] ;  /* 0x0000050000087ab9 */ /* 0x000fe20000000800 */
[----:B------:R-:W-:Y:S01]  /*ee60*/  PLOP3.LUT P0, PT, P0, P2, PT, 0x8a, 0x0 ;  /* 0x000000000000781c */ /* 0x000fe20000705172 */
[----:B------:R-:W-:-:S02]  /*ee70*/  UIMAD.WIDE.U32 UR30, UR6, UR8, URZ ;  /* 0x00000008061e72a5 */ /* 0x000fc4000f8e003f */
[----:B------:R-:W-:Y:S01]  /*ee80*/  UIMAD UR7, UR7, UR8, URZ ;  /* 0x00000008070772a4 */ /* 0x000fe2000f8e023f */
[----:B------:R-:W-:Y:S01]  /*ee90*/  ULDC UR4, c[0x0][0x600] ;  /* 0x0001800000047ab9 */ /* 0x000fe20000000800 */
[----:B------:R-:W-:Y:S02]  /*eea0*/  ULOP3.LUT UR6, URZ, UR9, URZ, 0x33, !UPT ;  /* 0x000000093f067292 */ /* 0x000fe4000f8e333f */
[----:B------:R-:W-:Y:S01]  /*eeb0*/  UIADD3 UR4, UR4, -0x1, URZ ;  /* 0xffffffff04047890 */ /* 0x000fe2000fffe03f */
[----:B0-----:R-:W-:Y:S01]  /*eec0*/  VIADD R0, R0, 0xff ;  /* 0x000000ff00007836 */ /* 0x001fe20000000000 */
[----:B------:R-:W-:Y:S01]  /*eed0*/  UIADD3 UR7, UR31, UR7, URZ ;  /* 0x000000071f077290 */ /* 0x000fe2000fffe03f */
[----:B------:R-:W-:-:S03]  /*eee0*/  ULDC.64 UR38, c[0x0][0x198] ;  /* 0x0000660000267ab9 */ /* 0x000fc60000000a00 */
[----:B------:R-:W-:-:S04]  /*eef0*/  SHF.R.S32.HI R3, RZ, 0x1f, R0 ;  /* 0x0000001fff037819 */ /* 0x000fc80000011400 */
[----:B------:R-:W-:Y:S01]  /*ef00*/  LEA.HI R3, R3, R0, RZ, 0x8 ;  /* 0x0000000003037211 */ /* 0x000fe200078f40ff */
[----:B------:R-:W-:-:S03]  /*ef10*/  IMAD.MOV.U32 R0, RZ, RZ, RZ ;  /* 0x000000ffff007224 */ /* 0x000fc600078e00ff */
[----:B------:R-:W-:Y:S01]  /*ef20*/  SHF.R.S32.HI R13, RZ, 0x8, R3 ;  /* 0x00000008ff0d7819 */ /* 0x000fe20000011403 */
[----:B------:R-:W-:-:S04]  /*ef30*/  IMAD.MOV.U32 R3, RZ, RZ, 0x1 ;  /* 0x00000001ff037424 */ /* 0x000fc800078e00ff */
[----:B------:R-:W-:-:S07]  /*ef40*/  VIADD R10, R13, 0x1 ;  /* 0x000000010d0a7836 */ /* 0x000fce0000000000 */
.L_x_290:
[----:B------:R-:W-:-:S03]  /*ef50*/  UMOV UR8, 0xffffffff ;  /* 0xffffffff00087882 */ /* 0x000fc60000000000 */
[----:B------:R-:W-:Y:S05]  /*ef60*/  BRA.DIV UR8, `(.L_x_279) ;  /* 0x0000000e08847947 */ /* 0x000fea000b800000 */
[----:B------:R-:W-:-:S13]  /*ef70*/  ELECT P6, URZ, PT ;  /* 0x00000000003f782f */ /* 0x000fda00038c0000 */
.L_x_299:
[----:B------:R-:W0:Y:S01]  /*ef80*/  LDC R4, c[0x0][0x28c] ;  /* 0x0000a300ff047b82 */ /* 0x000e220000000800 */
[----:B------:R-:W-:Y:S01]  /*ef90*/  BSSY B1, `(.L_x_280) ;  /* 0x0000043000017945 */ /* 0x000fe20003800000 */
[----:B0-----:R-:W-:-:S13]  /*efa0*/  ISETP.LT.OR P6, PT, R4, 0x1, !P6 ;  /* 0x000000010400780c */ /* 0x001fda00077c1670 */
[----:B------:R-:W-:Y:S05]  /*efb0*/  @P6 BRA `(.L_x_281) ;  /* 0x0000000400006947 */ /* 0x000fea0003800000 */
[----:B------:R-:W-:Y:S02]  /*efc0*/  IMAD.SHL.U32 R14, R7, 0x80, RZ ;  /* 0x00000080070e7824 */ /* 0x000fe400078e00ff */
[----:B------:R-:W-:Y:S02]  /*efd0*/  IMAD R15, R9, 0xf0, RZ ;  /* 0x000000f0090f7824 */ /* 0x000fe400078e02ff */
[----:B------:R-:W-:Y:S02]  /*efe0*/  IMAD.MOV.U32 R20, RZ, RZ, RZ ;  /* 0x000000ffff147224 */ /* 0x000fe400078e00ff */
[----:B------:R-:W-:Y:S02]  /*eff0*/  IMAD.MOV.U32 R4, RZ, RZ, R10 ;  /* 0x000000ffff047224 */ /* 0x000fe400078e000a */
[----:B------:R-:W-:Y:S02]  /*f000*/  IMAD.MOV.U32 R5, RZ, RZ, R3 ;  /* 0x000000ffff057224 */ /* 0x000fe400078e0003 */
[----:B------:R-:W-:-:S07]  /*f010*/  IMAD.MOV.U32 R6, RZ, RZ, R0 ;  /* 0x000000ffff067224 */ /* 0x000fce00078e0000 */
.L_x_285:
[----:B------:R-:W0:Y:S01]  /*f020*/  S2R R12, SR_CgaCtaId ;  /* 0x00000000000c7919 */ /* 0x000e220000008800 */
[----:B------:R-:W-:Y:S01]  /*f030*/  MOV R7, 0x400 ;  /* 0x0000040000077802 */ /* 0x000fe20000000f00 */
[----:B------:R-:W1:Y:S03]  /*f040*/  @!P2 LDC R9, c[0x0][0x500] ;  /* 0x00014000ff09ab82 */ /* 0x000e660000000800 */
[----:B0-----:R-:W-:Y:S02]  /*f050*/  LEA R21, R12, R7, 0x18 ;  /* 0x000000070c157211 */ /* 0x001fe400078ec0ff */
[----:B------:R-:W-:-:S03]  /*f060*/  SHF.L.U32 R7, R5, 0x1f, RZ ;  /* 0x0000001f05077819 */ /* 0x000fc600000006ff */
[----:B------:R-:W-:-:S04]  /*f070*/  IMAD R12, R6, 0x8, R21 ;  /* 0x00000008060c7824 */ /* 0x000fc800078e0215 */
[----:B------:R-:W0:Y:S02]  /*f080*/  SYNCS.PHASECHK.TRANS64.TRYWAIT P1, [R12+URZ+0x10], R7 ;  /* 0x000010070c0075a7 */ /* 0x000e24000802017f */
[----:B01----:R-:W-:Y:S05]  /*f090*/  @!P1 BRA `(.L_x_282) ;  /* 0x0000000c00589947 */ /* 0x003fea0003800000 */
.L_x_300:
[----:B0-----:R-:W-:Y:S01]  /*f0a0*/  PRMT R7, R18, 0x9910, RZ ;  /* 0x0000991012077816 */ /* 0x001fe200000000ff */
[----:B------:R0:W-:Y:S03]  /*f0b0*/  @!P2 SYNCS.ARRIVE.TRANS64 RZ, [R12+URZ], R9 ;  /* 0x000000090cffa9a7 */ /* 0x0001e6000800003f */
[----:B------:R-:W-:-:S13]  /*f0c0*/  ISETP.NE.AND P1, PT, R7, 0x2, PT ;  /* 0x000000020700780c */ /* 0x000fda0003f25270 */
[----:B0-----:R-:W-:Y:S05]  /*f0d0*/  @P1 BRA `(.L_x_283) ;  /* 0x0000000000041947 */ /* 0x001fea0003800000 */
[----:B------:R-:W-:Y:S01]  /*f0e0*/  BPT.TRAP 0x1 ;  /* 0x000000040000795c */ /* 0x000fe20000300000 */
.L_x_283:
[----:B------:R-:W-:Y:S05]  /*f0f0*/  @P0 BRA `(.L_x_284) ;  /* 0x0000000000040947 */ /* 0x000fea0003800000 */
[----:B------:R-:W-:Y:S01]  /*f100*/  BPT.TRAP 0x1 ;  /* 0x000000040000795c */ /* 0x000fe20000300000 */
.L_x_284:
[--C-:B------:R-:W-:Y:S01]  /*f110*/  IMAD R7, R6, 0x8000, R21.reuse ;  /* 0x0000800006077824 */ /* 0x100fe200078e0215 */
[----:B------:R-:W-:Y:S01]  /*f120*/  R2UR UR34, R20 ;  /* 0x00000000142272ca */ /* 0x000fe200000e0000 */
[----:B------:R-:W-:Y:S01]  /*f130*/  IMAD R21, R6, 0xf000, R21 ;  /* 0x0000f00006157824 */ /* 0x000fe200078e0215 */
[----:B------:R-:W-:Y:S01]  /*f140*/  R2UR UR33, R12 ;  /* 0x000000000c2172ca */ /* 0x000fe200000e0000 */
[----:B------:R-:W-:Y:S01]  /*f150*/  VIADD R4, R4, 0xffffffff ;  /* 0xffffffff04047836 */ /* 0x000fe20000000000 */
[----:B------:R-:W-:Y:S01]  /*f160*/  R2UR UR24, R7 ;  /* 0x00000000071872ca */ /* 0x000fe200000e0000 */
[----:B------:R-:W-:Y:S01]  /*f170*/  UIADD3 UR14, UP0, UR38, 0xf0, URZ ;  /* 0x000000f0260e7890 */ /* 0x000fe2000ff1e03f */
[----:B------:R-:W-:Y:S01]  /*f180*/  R2UR UR8, R21 ;  /* 0x00000000150872ca */ /* 0x000fe200000e0000 */
[----:B------:R-:W-:Y:S01]  /*f190*/  UIADD3 UR40, UP1, UR38, 0x1f0, URZ ;  /* 0x000001f026287890 */ /* 0x000fe2000ff3e03f */
[----:B------:R-:W-:Y:S01]  /*f1a0*/  R2UR UR36, R8 ;  /* 0x00000000082472ca */ /* 0x000fe200000e0000 */
[----:B------:R-:W-:Y:S01]  /*f1b0*/  UIADD3.X UR15, URZ, UR39, URZ, UP0, !UPT ;  /* 0x000000273f0f7290 */ /* 0x000fe200087fe43f */
[----:B------:R-:W-:Y:S01]  /*f1c0*/  R2UR UR35, R14 ;  /* 0x000000000e2372ca */ /* 0x000fe200000e0000 */
[----:B------:R-:W-:Y:S01]  /*f1d0*/  UIADD3.X UR41, URZ, UR39, URZ, UP1, !UPT ;  /* 0x000000273f297290 */ /* 0x000fe20008ffe43f */
[----:B------:R-:W-:Y:S01]  /*f1e0*/  R2UR UR19, R15 ;  /* 0x000000000f1372ca */ /* 0x000fe200000e0000 */
[----:B------:R-:W-:Y:S01]  /*f1f0*/  UIADD3 UR26, UR34, 0x80, URZ ;  /* 0x00000080221a7890 */ /* 0x000fe2000fffe03f */
[----:B------:R-:W-:Y:S01]  /*f200*/  ISETP.GT.AND P3, PT, R4, 0x1, PT ;  /* 0x000000010400780c */ /* 0x000fe20003f64270 */
[----:B------:R-:W-:Y:S01]  /*f210*/  VIADD R6, R6, 0x1 ;  /* 0x0000000106067836 */ /* 0x000fe20000000000 */
[----:B------:R-:W-:Y:S01]  /*f220*/  UMOV UR22, 0x0 ;  /* 0x0000000000167882 */ /* 0x000fe20000000000 */
[----:B------:R-:W-:Y:S01]  /*f230*/  UIADD3 UR32, UR24, 0x100, URZ ;  /* 0x0000010018207890 */ /* 0x000fe2000fffe03f */
[----:B------:R-:W-:Y:S01]  /*f240*/  VIADD R20, R20, 0x100 ;  /* 0x0000010014147836 */ /* 0x000fe20000000000 */
[----:B------:R-:W-:Y:S01]  /*f250*/  UIADD3 UR24, UR24, 0x4100, URZ ;  /* 0x0000410018187890 */ /* 0x000fe2000fffe03f */
[----:B------:R-:W-:Y:S01]  /*f260*/  ISETP.NE.AND P1, PT, R6, 0x2, PT ;  /* 0x000000020600780c */ /* 0x000fe20003f25270 */
[----:B------:R-:W-:-:S02]  /*f270*/  UIADD3 UR16, UR8, 0x10100, URZ ;  /* 0x0001010008107890 */ /* 0x000fc4000fffe03f */
[----:B------:R-:W-:Y:S01]  /*f280*/  UIADD3 UR8, UR8, 0x17900, URZ ;  /* 0x0001790008087890 */ /* 0x000fe2000fffe03f */
[----:B------:R-:W-:Y:S01]  /*f290*/  SEL R12, RZ, 0x1, P1 ;  /* 0x00000001ff0c7807 */ /* 0x000fe20000800000 */
[----:B------:R-:W-:Y:S01]  /*f2a0*/  UMOV UR23, 0x10000000 ;  /* 0x1000000000177882 */ /* 0x000fe20000000000 */
[----:B------:R-:W-:Y:S01]  /*f2b0*/  UMOV UR25, UR33 ;  /* 0x0000002100197c82 */ /* 0x000fe20008000000 */
[----:B------:R-:W-:Y:S01]  /*f2c0*/  UMOV UR28, UR36 ;  /* 0x00000024001c7c82 */ /* 0x000fe20008000000 */
[----:B------:R-:W-:Y:S01]  /*f2d0*/  UMOV UR27, UR35 ;  /* 0x00000023001b7c82 */ /* 0x000fe20008000000 */
[----:B------:R-:W-:Y:S01]  /*f2e0*/  UMOV UR17, UR33 ;  /* 0x0000002100117c82 */ /* 0x000fe20008000000 */
[----:B------:R-:W-:Y:S01]  /*f2f0*/  UMOV UR18, UR34 ;  /* 0x0000002200127c82 */ /* 0x000fe20008000000 */
[----:B------:R-:W-:Y:S01]  /*f300*/  UMOV UR20, UR36 ;  /* 0x0000002400147c82 */ /* 0x000fe20008000000 */
[----:B------:R0:W-:Y:S01]  /*f310*/  UTMALDG.3D [UR32], [UR14], desc[UR22] ;  /* 0x000016200e0075b4 */ /* 0x0001e20008011000 */
[----:B------:R-:W-:Y:S01]  /*f320*/  UMOV UR9, UR33 ;  /* 0x0000002100097c82 */ /* 0x000fe20008000000 */
[----:B------:R-:W-:Y:S01]  /*f330*/  UMOV UR11, UR19 ;  /* 0x00000013000b7c82 */ /* 0x000fe20008000000 */
[----:B------:R-:W-:Y:S01]  /*f340*/  UMOV UR12, UR36 ;  /* 0x00000024000c7c82 */ /* 0x000fe20008000000 */
[----:B------:R-:W-:Y:S01]  /*f350*/  UMOV UR10, UR26 ;  /* 0x0000001a000a7c82 */ /* 0x000fe20008000000 */
[----:B------:R-:W-:-:S02]  /*f360*/  LOP3.LUT R5, R5, R12, RZ, 0x3c, !PT ;  /* 0x0000000c05057212 */ /* 0x000fc400078e3cff */
[----:B------:R-:W-:Y:S01]  /*f370*/  SEL R6, R6, RZ, P1 ;  /* 0x000000ff06067207 */ /* 0x000fe20000800000 */
[----:B------:R0:W-:Y:S01]  /*f380*/  UTMALDG.3D [UR24], [UR14], desc[UR22] ;  /* 0x000016180e0075b4 */ /* 0x0001e20008011000 */
[----:B------:R0:W-:Y:S01]  /*f390*/  UTMALDG.3D [UR16], [UR40], desc[UR22] ;  /* 0x00001610280075b4 */ /* 0x0001e20008011000 */
[----:B------:R0:W-:Y:S02]  /*f3a0*/  UTMALDG.3D [UR8], [UR40], desc[UR22] ;  /* 0x00001608280075b4 */ /* 0x0001e40008011000 */
[----:B0-----:R-:W-:Y:S05]  /*f3b0*/  @P3 BRA `(.L_x_285) ;  /* 0xfffffffc00183947 */ /* 0x001fea000383ffff */
.L_x_281:
[----:B------:R-:W-:Y:S05]  /*f3c0*/  BSYNC B1 ;  /* 0x0000000000017941 */ /* 0x000fea0003800000 */
.L_x_280:
[----:B------:R-:W-:Y:S01]  /*f3d0*/  LOP3.LUT P3, RZ, R11, 0xff, RZ, 0xc0, !PT ;  /* 0x000000ff0bff7812 */ /* 0x000fe2000786c0ff */
[----:B------:R-:W-:Y:S01]  /*f3e0*/  IMAD.IADD R0, R13, 0x1, R0 ;  /* 0x000000010d007824 */ /* 0x000fe200078e0200 */
[----:B------:R-:W-:Y:S01]  /*f3f0*/  IADD3 R16, P4, R16, UR30, RZ ;  /* 0x0000001e10107c10 */ /* 0x000fe2000ff9e0ff */
[----:B------:R-:W-:Y:S01]  /*f400*/  ULDC.64 UR8, c[0x0][0x650] ;  /* 0x0001940000087ab9 */ /* 0x000fe20000000a00 */
[----:B------:R-:W-:Y:S01]  /*f410*/  BSSY B1, `(.L_x_286) ;  /* 0x000006b000017945 */ /* 0x000fe20003800000 */
[----:B------:R-:W-:Y:S01]  /*f420*/  IMAD.MOV.U32 R7, RZ, RZ, -0x1 ;  /* 0xffffffffff077424 */ /* 0x000fe200078e00ff */
[----:B------:R-:W-:Y:S01]  /*f430*/  SHF.R.U32.HI R4, RZ, 0x1, R0 ;  /* 0x00000001ff047819 */ /* 0x000fe20000011600 */
[----:B------:R-:W-:Y:S01]  /*f440*/  IMAD.MOV.U32 R9, RZ, RZ, -0x1 ;  /* 0xffffffffff097424 */ /* 0x000fe200078e00ff */
[----:B------:R-:W-:Y:S01]  /*f450*/  ISETP.GT.U32.AND P1, PT, R0, 0x1, PT ;  /* 0x000000010000780c */ /* 0x000fe20003f24070 */
[----:B------:R-:W-:Y:S01]  /*f460*/  IMAD.MOV.U32 R8, RZ, RZ, -0x1 ;  /* 0xffffffffff087424 */ /* 0x000fe200078e00ff */
[----:B------:R-:W-:-:S02]  /*f470*/  LOP3.LUT R4, R4, 0x1, RZ, 0xc0, !PT ;  /* 0x0000000104047812 */ /* 0x000fc400078ec0ff */
[----:B------:R-:W-:Y:S01]  /*f480*/  ISETP.LT.U32.AND P1, PT, R13, 0x2, P1 ;  /* 0x000000020d00780c */ /* 0x000fe20000f21070 */
[----:B------:R-:W0:Y:S01]  /*f490*/  @P3 S2R R6, SR_CgaCtaId ;  /* 0x0000000000063919 */ /* 0x000e220000008800 */
[----:B------:R-:W-:Y:S02]  /*f4a0*/  @P3 MOV R5, 0x400 ;  /* 0x0000040000053802 */ /* 0x000fe40000000f00 */
[----:B------:R-:W-:Y:S02]  /*f4b0*/  IADD3.X R17, R17, UR7, RZ, P4, !PT ;  /* 0x0000000711117c10 */ /* 0x000fe4000a7fe4ff */
[----:B------:R-:W-:Y:S02]  /*f4c0*/  ISETP.GE.U32.AND P4, PT, R16, UR8, PT ;  /* 0x0000000810007c0c */ /* 0x000fe4000bf86070 */
[----:B------:R-:W-:Y:S02]  /*f4d0*/  LOP3.LUT R0, R0, 0x1, RZ, 0xc0, !PT ;  /* 0x0000000100007812 */ /* 0x000fe400078ec0ff */
[----:B------:R-:W-:-:S02]  /*f4e0*/  PRMT R11, RZ, 0x7610, R11 ;  /* 0x00007610ff0b7816 */ /* 0x000fc4000000000b */
[----:B0-----:R-:W-:-:S04]  /*f4f0*/  @P3 LEA R5, R6, R5, 0x18 ;  /* 0x0000000506053211 */ /* 0x001fc800078ec0ff */
[----:B------:R0:W-:Y:S01]  /*f500*/  @P3 SYNCS.ARRIVE.TRANS64.A1T0 RZ, [R5+URZ+0x38], RZ ;  /* 0x000038ff05ff39a7 */ /* 0x0001e2000810003f */
[----:B------:R-:W-:Y:S02]  /*f510*/  ISETP.NE.U32.AND P3, PT, R4, 0x1, PT ;  /* 0x000000010400780c */ /* 0x000fe40003f65070 */
[----:B------:R-:W-:Y:S02]  /*f520*/  SEL R4, RZ, 0x1, !P1 ;  /* 0x00000001ff047807 */ /* 0x000fe40004800000 */
[----:B------:R-:W-:Y:S02]  /*f530*/  ISETP.GE.U32.AND.EX P1, PT, R17, UR9, PT, P4 ;  /* 0x0000000911007c0c */ /* 0x000fe4000bf26140 */
[----:B------:R-:W-:-:S04]  /*f540*/  ISETP.GT.U32.AND P3, PT, R13, 0x1, !P3 ;  /* 0x000000010d00780c */ /* 0x000fc80005f64070 */
[----:B0-----:R-:W-:-:S04]  /*f550*/  SEL R5, RZ, 0x1, !P3 ;  /* 0x00000001ff057807 */ /* 0x001fc80005800000 */
[--C-:B------:R-:W-:Y:S02]  /*f560*/  LOP3.LUT R3, R5, R3, R4.reuse, 0x96, !PT ;  /* 0x0000000305037212 */ /* 0x100fe400078e9604 */
[----:B------:R-:W-:Y:S01]  /*f570*/  PRMT R4, RZ, 0x7610, R4 ;  /* 0x00007610ff047816 */ /* 0x000fe20000000004 */
[----:B------:R-:W-:Y:S06]  /*f580*/  @P1 BRA `(.L_x_287) ;  /* 0x00000004004c1947 */ /* 0x000fec0003800000 */
[----:B------:R-:W-:Y:S01]  /*f590*/  ULDC.64 UR8, c[0x0][0x628] ;  /* 0x00018a0000087ab9 */ /* 0x000fe20000000a00 */
[----:B------:R-:W0:Y:S01]  /*f5a0*/  S2R R14, SR_CTAID.X ;  /* 0x00000000000e7919 */ /* 0x000e220000002500 */
[----:B------:R-:W-:Y:S01]  /*f5b0*/  ISETP.NE.U32.AND P1, PT, RZ, UR8, PT ;  /* 0x00000008ff007c0c */ /* 0x000fe2000bf25070 */
[----:B------:R-:W-:Y:S01]  /*f5c0*/  ULDC UR11, c[0x0][0x630] ;  /* 0x00018c00000b7ab9 */ /* 0x000fe20000000800 */
[----:B------:R-:W-:Y:S01]  /*f5d0*/  IMAD.MOV.U32 R4, RZ, RZ, R16 ;  /* 0x000000ffff047224 */ /* 0x000fe200078e0010 */
[----:B------:R-:W1:Y:S01]  /*f5e0*/  S2R R12, SR_CTAID.Y ;  /* 0x00000000000c7919 */ /* 0x000e620000002600 */
[----:B------:R-:W-:Y:S01]  /*f5f0*/  ISETP.NE.AND.EX P1, PT, RZ, UR9, PT, P1 ;  /* 0x00000009ff007c0c */ /* 0x000fe2000bf25310 */
[----:B------:R-:W-:-:S12]  /*f600*/  IMAD.MOV.U32 R5, RZ, RZ, R17 ;  /* 0x000000ffff057224 */ /* 0x000fd800078e0011 */
[----:B------:R-:W-:Y:S05]  /*f610*/  @!P1 BRA `(.L_x_288) ;  /* 0x0000000000289947 */ /* 0x000fea0003800000 */
[----:B------:R-:W-:Y:S02]  /*f620*/  ULDC UR10, c[0x0][0x634] ;  /* 0x00018d00000a7ab9 */ /* 0x000fe40000000800 */
[----:B------:R-:W-:-:S05]  /*f630*/  IADD3 R9, P1, R16, UR10, RZ ;  /* 0x0000000a10097c10 */ /* 0x000fca000ff3e0ff */
[----:B------:R-:W-:-:S04]  /*f640*/  IMAD.X R15, RZ, RZ, R17, P1 ;  /* 0x000000ffff0f7224 */ /* 0x000fc800008e0611 */
[----:B------:R-:W-:-:S04]  /*f650*/  IMAD.WIDE.U32 R6, R15, UR8, RZ ;  /* 0x000000080f067c25 */ /* 0x000fc8000f8e00ff */
[----:B------:R-:W-:-:S04]  /*f660*/  IMAD.WIDE.U32 R6, P1, R9, UR9, R6 ;  /* 0x0000000909067c25 */ /* 0x000fc8000f820006 */
[----:B------:R-:W-:-:S04]  /*f670*/  IMAD.WIDE.U32 R8, R9, UR8, RZ ;  /* 0x0000000809087c25 */ /* 0x000fc8000f8e00ff */
[----:B------:R-:W-:Y:S01]  /*f680*/  IMAD.X R5, RZ, RZ, RZ, P1 ;  /* 0x000000ffff057224 */ /* 0x000fe200008e06ff */
[----:B------:R-:W-:Y:S01]  /*f690*/  IADD3 RZ, P1, R9, R6, RZ ;  /* 0x0000000609ff7210 */ /* 0x000fe20007f3e0ff */
[----:B------:R-:W-:-:S04]  /*f6a0*/  IMAD.MOV.U32 R4, RZ, RZ, R7 ;  /* 0x000000ffff047224 */ /* 0x000fc800078e0007 */
[----:B------:R-:W-:-:S08]  /*f6b0*/  IMAD.WIDE.U32.X R4, R15, UR9, R4, P1 ;  /* 0x000000090f047c25 */ /* 0x000fd000088e0404 */
.L_x_288:
[--C-:B------:R-:W-:Y:S01]  /*f6c0*/  SHF.R.U64 R8, R4, UR11, R5.reuse ;  /* 0x0000000b04087c19 */ /* 0x100fe20008001205 */
[----:B------:R-:W-:Y:S01]  /*f6d0*/  ULDC.64 UR8, c[0x0][0x620] ;  /* 0x0001880000087ab9 */ /* 0x000fe20000000a00 */
[----:B------:R-:W-:Y:S01]  /*f6e0*/  SHF.R.U32.HI R4, RZ, UR11, R5 ;  /* 0x0000000bff047c19 */ /* 0x000fe20008011605 */
[----:B------:R-:W2:Y:S01]  /*f6f0*/  LDC R25, c[0x0][0x144] ;  /* 0x00005100ff197b82 */ /* 0x000ea20000000800 */
[----:B------:R-:W-:Y:S01]  /*f700*/  IADD3 R7, P1, RZ, -R8, RZ ;  /* 0x80000008ff077210 */ /* 0x000fe20007f3e0ff */
[----:B------:R-:W-:Y:S01]  /*f710*/  ULDC.64 UR12, c[0x0][0x640] ;  /* 0x00019000000c7ab9 */ /* 0x000fe20000000a00 */
[----:B0-----:R-:W-:Y:S01]  /*f720*/  I2FP.F32.U32 R9, R14 ;  /* 0x0000000e00097245 */ /* 0x001fe20000201000 */
[----:B------:R-:W-:Y:S02]  /*f730*/  ULDC UR10, c[0x0][0x608] ;  /* 0x00018200000a7ab9 */ /* 0x000fe40000000800 */
[----:B------:R-:W-:Y:S01]  /*f740*/  IMAD.X R4, RZ, RZ, ~R4, P1 ;  /* 0x000000ffff047224 */ /* 0x000fe200008e0e04 */
[----:B------:R-:W-:Y:S01]  /*f750*/  ISETP.NE.U32.AND P1, PT, RZ, UR12, PT ;  /* 0x0000000cff007c0c */ /* 0x000fe2000bf25070 */
[----:B------:R-:W0:Y:S02]  /*f760*/  LDC R21, c[0x0][0x148] ;  /* 0x00005200ff157b82 */ /* 0x000e240000000800 */
[----:B------:R-:W-:Y:S01]  /*f770*/  IMAD R6, R4, UR8, RZ ;  /* 0x0000000804067c24 */ /* 0x000fe2000f8e02ff */
[----:B------:R-:W-:Y:S01]  /*f780*/  ISETP.NE.AND.EX P1, PT, RZ, UR13, PT, P1 ;  /* 0x0000000dff007c0c */ /* 0x000fe2000bf25310 */
[----:B------:R-:W-:Y:S01]  /*f790*/  IMAD.WIDE.U32 R4, R7, UR8, R16 ;  /* 0x0000000807047c25 */ /* 0x000fe2000f8e0010 */
[----:B------:R-:W-:-:S03]  /*f7a0*/  ULDC UR8, c[0x0][0x150] ;  /* 0x0000540000087ab9 */ /* 0x000fc60000000800 */
[----:B------:R-:W-:Y:S02]  /*f7b0*/  IMAD R7, R7, UR9, R6 ;  /* 0x0000000907077c24 */ /* 0x000fe4000f8e0206 */
[----:B------:R-:W-:Y:S01]  /*f7c0*/  FMUL R6, R9, UR8 ;  /* 0x0000000809067c20 */ /* 0x000fe20008400000 */
[----:B------:R-:W-:Y:S01]  /*f7d0*/  ULDC UR8, c[0x0][0x618] ;  /* 0x0001860000087ab9 */ /* 0x000fe20000000800 */
[----:B------:R-:W-:Y:S01]  /*f7e0*/  ULDC UR9, c[0x0][0x154] ;  /* 0x0000550000097ab9 */ /* 0x000fe20000000800 */
[----:B------:R-:W-:-:S03]  /*f7f0*/  IMAD.IADD R5, R5, 0x1, R7 ;  /* 0x0000000105057824 */ /* 0x000fc600078e0207 */
[----:B------:R-:W3:Y:S02]  /*f800*/  F2I.U32.TRUNC.NTZ R6, R6 ;  /* 0x0000000600067305 */ /* 0x000ee4000020f000 */
[----:B------:R-:W-:Y:S02]  /*f810*/  SHF.R.U64 R9, R4, UR8, R5 ;  /* 0x0000000804097c19 */ /* 0x000fe40008001205 */
[----:B-1----:R-:W-:-:S05]  /*f820*/  I2FP.F32.U32 R4, R12 ;  /* 0x0000000c00047245 */ /* 0x002fca0000201000 */
[----:B------:R-:W-:Y:S01]  /*f830*/  FMUL R22, R4, UR9 ;  /* 0x0000000904167c20 */ /* 0x000fe20008400000 */
[----:B------:R-:W-:Y:S01]  /*f840*/  SHF.R.U32.HI R4, RZ, UR8, R5 ;  /* 0x00000008ff047c19 */ /* 0x000fe20008011605 */
[----:B------:R-:W-:-:S03]  /*f850*/  ULDC UR8, c[0x0][0x658] ;  /* 0x0001960000087ab9 */ /* 0x000fc60000000800 */
[--C-:B------:R-:W-:Y:S01]  /*f860*/  SHF.R.U64 R20, R9, UR10, R4.reuse ;  /* 0x0000000a09147c19 */ /* 0x100fe20008001204 */
[----:B------:R-:W1:Y:S01]  /*f870*/  F2I.U32.TRUNC.NTZ R22, R22 ;  /* 0x0000001600167305 */ /* 0x000e62000020f000 */
[----:B------:R-:W-:Y:S01]  /*f880*/  SHF.R.U32.HI R5, RZ, UR10, R4 ;  /* 0x0000000aff057c19 */ /* 0x000fe20008011604 */
[----:B---3--:R-:W-:-:S03]  /*f890*/  IMAD.MOV R6, RZ, RZ, -R6 ;  /* 0x000000ffff067224 */ /* 0x008fc600078e0a06 */
[--C-:B------:R-:W-:Y:S01]  /*f8a0*/  SHF.R.U64 R15, R20, UR8, R5.reuse ;  /* 0x00000008140f7c19 */ /* 0x100fe20008001205 */
[----:B--2---:R-:W-:Y:S01]  /*f8b0*/  IMAD R14, R25, R6, R14 ;  /* 0x00000006190e7224 */ /* 0x004fe200078e020e */
[----:B------:R-:W-:-:S03]  /*f8c0*/  SHF.R.U32.HI R23, RZ, UR8, R5 ;  /* 0x00000008ff177c19 */ /* 0x000fc60008011605 */
[----:B------:R-:W-:Y:S02]  /*f8d0*/  IMAD.MOV.U32 R4, RZ, RZ, R15 ;  /* 0x000000ffff047224 */ /* 0x000fe400078e000f */
[----:B------:R-:W-:Y:S01]  /*f8e0*/  IMAD.MOV.U32 R5, RZ, RZ, R23 ;  /* 0x000000ffff057224 */ /* 0x000fe200078e0017 */
[----:B-1----:R-:W-:Y:S06]  /*f8f0*/  @!P1 BRA `(.L_x_289) ;  /* 0x0000000000289947 */ /* 0x002fec0003800000 */
[----:B------:R-:W-:Y:S02]  /*f900*/  ULDC UR8, c[0x0][0x64c] ;  /* 0x0001930000087ab9 */ /* 0x000fe40000000800 */
[----:B------:R-:W-:-:S05]  /*f910*/  IADD3 R5, P1, R15, UR8, RZ ;  /* 0x000000080f057c10 */ /* 0x000fca000ff3e0ff */
[----:B------:R-:W-:-:S04]  /*f920*/  IMAD.X R23, RZ, RZ, R23, P1 ;  /* 0x000000ffff177224 */ /* 0x000fc800008e0617 */
[----:B------:R-:W-:-:S04]  /*f930*/  IMAD.WIDE.U32 R6, R23, UR12, RZ ;  /* 0x0000000c17067c25 */ /* 0x000fc8000f8e00ff */
[----:B------:R-:W-:-:S04]  /*f940*/  IMAD.WIDE.U32 R6, P1, R5, UR13, R6 ;  /* 0x0000000d05067c25 */ /* 0x000fc8000f820006 */
[----:B------:R-:W-:-:S04]  /*f950*/  IMAD.WIDE.U32 R4, R5, UR12, RZ ;  /* 0x0000000c05047c25 */ /* 0x000fc8000f8e00ff */
[----:B------:R-:W-:Y:S01]  /*f960*/  IMAD.MOV.U32 R4, RZ, RZ, R7 ;  /* 0x000000ffff047224 */ /* 0x000fe200078e0007 */
[----:B------:R-:W-:Y:S01]  /*f970*/  IADD3 RZ, P3, R5, R6, RZ ;  /* 0x0000000605ff7210 */ /* 0x000fe20007f7e0ff */
[----:B------:R-:W-:-:S04]  /*f980*/  IMAD.X R5, RZ, RZ, RZ, P1 ;  /* 0x000000ffff057224 */ /* 0x000fc800008e06ff */
[----:B------:R-:W-:-:S08]  /*f990*/  IMAD.WIDE.U32.X R4, R23, UR13, R4, P3 ;  /* 0x0000000d17047c25 */ /* 0x000fd000098e0404 */
.L_x_289:
[----:B------:R-:W-:Y:S01]  /*f9a0*/  ISETP.NE.AND P1, PT, R2, 0x1, PT ;  /* 0x000000010200780c */ /* 0x000fe20003f25270 */
[----:B------:R-:W-:Y:S01]  /*f9b0*/  ULDC UR8, c[0x0][0x648] ;  /* 0x0001920000087ab9 */ /* 0x000fe20000000800 */
[----:B------:R-:W-:Y:S01]  /*f9c0*/  LOP3.LUT R20, R20, UR6, RZ, 0xc0, !PT ;  /* 0x0000000614147c12 */ /* 0x000fe2000f8ec0ff */
[----:B------:R-:W-:Y:S01]  /*f9d0*/  IMAD.MOV R22, RZ, RZ, -R22 ;  /* 0x000000ffff167224 */ /* 0x000fe200078e0a16 */
[----:B------:R-:W-:Y:S01]  /*f9e0*/  SHF.R.U64 R5, R4, UR8, R5 ;  /* 0x0000000804057c19 */ /* 0x000fe20008001205 */
[----:B------:R-:W-:Y:S01]  /*f9f0*/  ULDC UR8, c[0x0][0x638] ;  /* 0x00018e0000087ab9 */ /* 0x000fe20000000800 */
[----:B------:R-:W-:Y:S01]  /*fa00*/  LOP3.LUT R6, R9, UR4, RZ, 0xc0, !PT ;  /* 0x0000000409067c12 */ /* 0x000fe2000f8ec0ff */
[----:B------:R-:W-:Y:S02]  /*fa10*/  ULDC UR9, c[0x0][0x610] ;  /* 0x0001840000097ab9 */ /* 0x000fe40000000800 */
[----:B------:R-:W-:Y:S02]  /*fa20*/  IMAD.MOV R4, RZ, RZ, -R5 ;  /* 0x000000ffff047224 */ /* 0x000fe400078e0a05 */
[----:B------:R-:W-:-:S02]  /*fa30*/  IMAD R5, R5, UR5, R20 ;  /* 0x0000000505057c24 */ /* 0x000fc4000f8e0214 */
[----:B0-----:R-:W-:Y:S02]  /*fa40*/  @P1 IMAD R14, R21, R22, R12 ;  /* 0x00000016150e1224 */ /* 0x001fe400078e020c */
[----:B------:R-:W-:Y:S01]  /*fa50*/  IMAD R15, R4, UR8, R15 ;  /* 0x00000008040f7c24 */ /* 0x000fe2000f8e020f */
[----:B------:R-:W-:Y:S01]  /*fa60*/  ULDC UR8, c[0x0][0x600] ;  /* 0x0001800000087ab9 */ /* 0x000fe20000000800 */
[----:B------:R-:W-:Y:S02]  /*fa70*/  IMAD R14, R5, UR9, R14 ;  /* 0x00000009050e7c24 */ /* 0x000fe4000f8e020e */
[----:B------:R-:W-:Y:S02]  /*fa80*/  IMAD R15, R15, UR8, R6 ;  /* 0x000000080f0f7c24 */ /* 0x000fe4000f8e0206 */
[----:B------:R-:W-:-:S03]  /*fa90*/  IMAD.MOV.U32 R4, RZ, RZ, 0x1 ;  /* 0x00000001ff047424 */ /* 0x000fc600078e00ff */
[----:B------:R-:W-:Y:S02]  /*faa0*/  SEL R9, R15, R14, !P1 ;  /* 0x0000000e0f097207 */ /* 0x000fe40004800000 */
[----:B------:R-:W-:-:S07]  /*fab0*/  SEL R7, R14, R15, !P1 ;  /* 0x0000000f0e077207 */ /* 0x000fce0004800000 */
.L_x_287:
[----:B------:R-:W-:Y:S05]  /*fac0*/  BSYNC B1 ;  /* 0x0000000000017941 */ /* 0x000fea0003800000 */
.L_x_286:
[----:B------:R-:W-:-:S13]  /*fad0*/  LOP3.LUT P1, RZ, R4, 0xff, RZ, 0xc0, !PT ;  /* 0x000000ff04ff7812 */ /* 0x000fda000782c0ff */
[----:B------:R-:W-:Y:S05]  /*fae0*/  @P1 BRA `(.L_x_290) ;  /* 0xfffffff400181947 */ /* 0x000fea000383ffff */
[----:B------:R-:W-:Y:S05]  /*faf0*/  BSYNC B0 ;  /* 0x0000000000007941 */ /* 0x000fea0003800000 */
.L_x_278:
[----:B------:R-:W-:-:S03]  /*fb00*/  UMOV UR8, 0xffffffff ;  /* 0xffffffff00087882 */ /* 0x000fc60000000000 */
[----:B------:R-:W-:Y:S05]  /*fb10*/  BRA.DIV UR8, `(.L_x_291) ;  /* 0x0000000208cc7947 */ /* 0x000fea000b800000 */
[----:B------:R-:W-:-:S13]  /*fb20*/  ELECT P6, URZ, PT ;  /* 0x00000000003f782f */ /* 0x000fda00038c0000 */
.L_x_303:
[----:B------:R-:W-:Y:S04]  /*fb30*/  BSSY B0, `(.L_x_292) ;  /* 0x0000019000007945 */ /* 0x000fe80003800000 */
[----:B------:R-:W-:Y:S05]  /*fb40*/  @!P6 BRA `(.L_x_293) ;  /* 0x00000000005ce947 */ /* 0x000fea0003800000 */
[----:B------:R-:W-:-:S04]  /*fb50*/  LOP3.LUT R19, R19, 0x2, RZ, 0xfc, !PT ;  /* 0x0000000213137812 */ /* 0x000fc800078efcff */
[----:B------:R-:W-:-:S13]  /*fb60*/  ISETP.NE.AND P0, PT, R19, 0x3, PT ;  /* 0x000000031300780c */ /* 0x000fda0003f05270 */
[----:B------:R-:W-:Y:S05]  /*fb70*/  @!P0 BRA `(.L_x_294) ;  /* 0x0000000000048947 */ /* 0x000fea0003800000 */
[----:B------:R-:W-:Y:S01]  /*fb80*/  BPT.TRAP 0x1 ;  /* 0x000000040000795c */ /* 0x000fe20000300000 */
.L_x_294:
[----:B------:R-:W0:Y:S01]  /*fb90*/  S2R R5, SR_CgaCtaId ;  /* 0x0000000000057919 */ /* 0x000e220000008800 */
[----:B------:R-:W-:Y:S02]  /*fba0*/  MOV R2, 0x400 ;  /* 0x0000040000027802 */ /* 0x000fe40000000f00 */
[----:B------:R-:W-:Y:S02]  /*fbb0*/  SHF.L.U32 R4, R3, 0x1f, RZ ;  /* 0x0000001f03047819 */ /* 0x000fe400000006ff */
[----:B0-----:R-:W-:-:S05]  /*fbc0*/  LEA R5, R5, R2, 0x18 ;  /* 0x0000000205057211 */ /* 0x001fca00078ec0ff */
[----:B------:R-:W-:-:S04]  /*fbd0*/  VIADD R5, R5, 0x10 ;  /* 0x0000001005057836 */ /* 0x000fc80000000000 */
[C---:B------:R-:W-:Y:S02]  /*fbe0*/  IMAD R7, R0.reuse, 0x8, R5 ;  /* 0x0000000800077824 */ /* 0x040fe400078e0205 */
[----:B------:R-:W-:Y:S02]  /*fbf0*/  VIADD R0, R0, 0x1 ;  /* 0x0000000100007836 */ /* 0x000fe40000000000 */
[----:B------:R-:W0:Y:S03]  /*fc00*/  SYNCS.PHASECHK.TRANS64.TRYWAIT P0, [R7+URZ], R4 ;  /* 0x00000004070075a7 */ /* 0x000e26000800017f */
[----:B------:R-:W-:-:S04]  /*fc10*/  ISETP.NE.AND P1, PT, R0, 0x2, PT ;  /* 0x000000020000780c */ /* 0x000fc80003f25270 */
[----:B------:R-:W-:Y:S02]  /*fc20*/  SEL R2, RZ, 0x1, P1 ;  /* 0x00000001ff027807 */ /* 0x000fe40000800000 */
[----:B------:R-:W-:Y:S02]  /*fc30*/  SEL R0, R0, RZ, P1 ;  /* 0x000000ff00007207 */ /* 0x000fe40000800000 */
[----:B------:R-:W-:Y:S01]  /*fc40*/  LOP3.LUT R2, R3, R2, RZ, 0x3c, !PT ;  /* 0x0000000203027212 */ /* 0x000fe200078e3cff */
[----:B0-----:R-:W-:Y:S06]  /*fc50*/  @!P0 BRA `(.L_x_295) ;  /* 0x00000000009c8947 */ /* 0x001fec0003800000 */
.L_x_304:
[----:B------:R-:W-:Y:S01]  /*fc60*/  IMAD R5, R0, 0x8, R5 ;  /* 0x0000000800057824 */ /* 0x000fe200078e0205 */
[----:B------:R-:W-:-:S07]  /*fc70*/  SHF.L.U32 R0, R2, 0x1f, RZ ;  /* 0x0000001f02007819 */ /* 0x000fce00000006ff */
.L_x_296:
[----:B-1----:R1:W2:Y:S02]  /*fc80*/  SYNCS.PHASECHK.TRANS64.TRYWAIT P0, [R5+URZ], R0 ;  /* 0x00000000050075a7 */ /* 0x0022a4000800017f */
[----:B--2---:R-:W-:Y:S05]  /*fc90*/  @!P0 NANOSLEEP.SYNCS 0x989680 ;  /* 0x009896800000895d */ /* 0x004fea0003900000 */
[----:B------:R-:W2:Y:S02]  /*fca0*/  @!P0 SYNCS.PHASECHK.TRANS64 P0, [R5+URZ], R0 ;  /* 0x00000000050085a7 */ /* 0x000ea4000800007f */
[----:B--2---:R-:W-:Y:S05]  /*fcb0*/  @!P0 BRA `(.L_x_296) ;  /* 0xfffffffc00f08947 */ /* 0x004fea000383ffff */
.L_x_293:
[----:B------:R-:W-:Y:S05]  /*fcc0*/  BSYNC B0 ;  /* 0x0000000000007941 */ /* 0x000fea0003800000 */
.L_x_292:
[----:B------:R-:W-:Y:S05]  /*fcd0*/  EXIT ;  /* 0x000000000000794d */ /* 0x000fea0003800000 */
.L_x_17:
[----:B----4-:R4:W0:Y:S02]  /*fce0*/  SYNCS.PHASECHK.TRANS64.TRYWAIT P1, [R3+URZ], R0 ;  /* 0x00000000030075a7 */ /* 0x010824000802017f */
[----:B0-----:R-:W-:Y:S05]  /*fcf0*/  @!P1 NANOSLEEP.SYNCS 0x989680 ;  /* 0x009896800000995d */ /* 0x001fea0003900000 */
[----:B------:R-:W0:Y:S02]  /*fd00*/  @!P1 SYNCS.PHASECHK.TRANS64 P1, [R3+URZ], R0 ;  /* 0x00000000030095a7 */ /* 0x000e24000802007f */
[----:B0-----:R-:W-:Y:S05]  /*fd10*/  @!P1 BRA `(.L_x_17) ;  /* 0xfffffffc00f09947 */ /* 0x001fea000383ffff */
[----:B------:R-:W-:Y:S05]  /*fd20*/  BRA `(.L_x_16) ;  /* 0xffffff14003c7947 */ /* 0x000fea000383ffff */
.L_x_22:
[----:B-1----:R1:W3:Y:S02]  /*fd30*/  SYNCS.PHASECHK.TRANS64.TRYWAIT P1, [R5+URZ], R4 ;  /* 0x00000004050075a7 */ /* 0x0022e4000802017f */
[----:B---3--:R-:W-:Y:S05]  /*fd40*/  @!P1 NANOSLEEP.SYNCS 0x989680 ;  /* 0x009896800000995d */ /* 0x008fea0003900000 */
[----:B------:R-:W3:Y:S02]  /*fd50*/  @!P1 SYNCS.PHASECHK.TRANS64 P1, [R5+URZ], R4 ;  /* 0x00000004050095a7 */ /* 0x000ee4000802007f */
[----:B---3--:R-:W-:Y:S05]  /*fd60*/  @!P1 BRA `(.L_x_22) ;  /* 0xfffffffc00f09947 */ /* 0x008fea000383ffff */
[----:B------:R-:W-:Y:S05]  /*fd70*/  BRA `(.L_x_21) ;  /* 0xffffff4800747947 */ /* 0x000fea000383ffff */
.L_x_279:
[----:B------:R-:W-:Y:S01]  /*fd80*/  BSSY B1, `(.L_x_297) ;  /* 0x0000006000017945 */ /* 0x000fe20003800000 */
[----:B------:R-:W-:-:S07]  /*fd90*/  IMAD.MOV.U32 R15, RZ, RZ, -0x1 ;  /* 0xffffffffff0f7424 */ /* 0x000fce00078e00ff */
[----:B------:R-:W-:Y:S05]  /*fda0*/  WARPSYNC.COLLECTIVE R15, `(.L_x_298) ;  /* 0x000000000f0c7348 */ /* 0x000fea0003c00000 */
[----:B------:R-:W-:Y:S02]  /*fdb0*/  ELECT P6, UR62, PT ;  /* 0x00000000003e782f */ /* 0x000fe400038c0000 */
[----:B------:R-:W-:Y:S01]  /*fdc0*/  MOV R14, UR62 ;  /* 0x0000003e000e7c02 */ /* 0x000fe20008000f00 */
[----:B------:R-:W-:Y:S10]  /*fdd0*/  ENDCOLLECTIVE ;  /* 0x000000000000791b */ /* 0x000ff40003800000 */
.L_x_298:
[----:B------:R-:W-:Y:S05]  /*fde0*/  BSYNC B1 ;  /* 0x0000000000017941 */ /* 0x000fea0003800000 */
.L_x_297:
[----:B------:R-:W-:Y:S05]  /*fdf0*/  BRA `(.L_x_299) ;  /* 0xfffffff000607947 */ /* 0x000fea000383ffff */
.L_x_282:
[----:B0-----:R0:W1:Y:S02]  /*fe00*/  SYNCS.PHASECHK.TRANS64.TRYWAIT P1, [R12+URZ+0x10], R7 ;  /* 0x000010070c0075a7 */ /* 0x001064000802017f */
[----:B-1----:R-:W-:Y:S05]  /*fe10*/  @!P1 NANOSLEEP.SYNCS 0x989680 ;  /* 0x009896800000995d */ /* 0x002fea0003900000 */
[----:B------:R-:W1:Y:S02]  /*fe20*/  @!P1 SYNCS.PHASECHK.TRANS64 P1, [R12+URZ+0x10], R7 ;  /* 0x000010070c0095a7 */ /* 0x000e64000802007f */
[----:B-1----:R-:W-:Y:S05]  /*fe30*/  @!P1 BRA `(.L_x_282) ;  /* 0xfffffffc00f09947 */ /* 0x002fea000383ffff */
[----:B------:R-:W-:Y:S05]  /*fe40*/  BRA `(.L_x_300) ;  /* 0xfffffff000947947 */ /* 0x000fea000383ffff */
.L_x_291:
[----:B------:R-:W-:Y:S01]  /*fe50*/  BSSY B0, `(.L_x_301) ;  /* 0x0000006000007945 */ /* 0x000fe20003800000 */
[----:B------:R-:W-:-:S07]  /*fe60*/  IMAD.MOV.U32 R15, RZ, RZ, -0x1 ;  /* 0xffffffffff0f7424 */ /* 0x000fce00078e00ff */
[----:B------:R-:W-:Y:S05]  /*fe70*/  WARPSYNC.COLLECTIVE R15, `(.L_x_302) ;  /* 0x000000000f0c7348 */ /* 0x000fea0003c00000 */
[----:B------:R-:W-:Y:S02]  /*fe80*/  ELECT P6, UR62, PT ;  /* 0x00000000003e782f */ /* 0x000fe400038c0000 */
[----:B------:R-:W-:Y:S01]  /*fe90*/  MOV R14, UR62 ;  /* 0x0000003e000e7c02 */ /* 0x000fe20008000f00 */
[----:B------:R-:W-:Y:S10]  /*fea0*/  ENDCOLLECTIVE ;  /* 0x000000000000791b */ /* 0x000ff40003800000 */
.L_x_302:
[----:B------:R-:W-:Y:S05]  /*feb0*/  BSYNC B0 ;  /* 0x0000000000007941 */ /* 0x000fea0003800000 */
.L_x_301:
[----:B------:R-:W-:Y:S05]  /*fec0*/  BRA `(.L_x_303) ;  /* 0xfffffffc00187947 */ /* 0x000fea000383ffff */
.L_x_295:
[----:B0-----:R0:W1:Y:S02]  /*fed0*/  SYNCS.PHASECHK.TRANS64.TRYWAIT P0, [R7+URZ], R4 ;  /* 0x00000004070075a7 */ /* 0x001064000800017f */
[----:B-1----:R-:W-:Y:S05]  /*fee0*/  @!P0 NANOSLEEP.SYNCS 0x989680 ;  /* 0x009896800000895d */ /* 0x002fea0003900000 */
[----:B------:R-:W1:Y:S02]  /*fef0*/  @!P0 SYNCS.PHASECHK.TRANS64 P0, [R7+URZ], R4 ;  /* 0x00000004070085a7 */ /* 0x000e64000800007f */
[----:B-1----:R-:W-:Y:S05]  /*ff00*/  @!P0 BRA `(.L_x_295) ;  /* 0xfffffffc00f08947 */ /* 0x002fea000383ffff */
[----:B------:R-:W-:Y:S05]  /*ff10*/  BRA `(.L_x_304) ;  /* 0xfffffffc00507947 */ /* 0x000fea000383ffff */
.L_x_305:
[----:B------:R-:W-:-:S00]  /*ff20*/  BRA `(.L_x_305) ;  /* 0xfffffffc00fc7947 */ /* 0x000fc0000383ffff */
[----:B------:R-:W-:-:S00]  /*ff30*/  NOP ;  /* 0x0000000000007918 */ /* 0x000fc00000000000 */
        /* <DEDUP_REMOVED lines=12> */
.L_x_306:


//--------------------- .nv.global.init           --------------------------
	.section	.nv.global.init,"aw",@progbits
.nv.global.init:
	.type		$str$22,@object
	.size		$str$22,($str$23 - $str$22)
$str$22:
        /*0000*/ 	.byte	0x6b, 0x5f, 0x74, 0x69, 0x6c, 0x65, 0x5f, 0x63, 0x6f, 0x75, 0x6e, 0x74, 0x20, 0x3e, 0x3d, 0x20
        /*0010*/ 	.byte	0x31, 0x00
	.type		$str$23,@object
	.size		$str$23,(__unnamed_1 - $str$23)
$str$23:
        /*0012*/ 	.byte	0x2f, 0x74, 0x6d, 0x70, 0x2f, 0x63, 0x75, 0x74, 0x6c, 0x61, 0x73, 0x73, 0x5f, 0x73, 0x77, 0x65
        /*0022*/ 	.byte	0x65, 0x70, 0x5f, 0x73, 0x72, 0x63, 0x2f, 0x69, 0x6e, 0x63, 0x6c, 0x75, 0x64, 0x65, 0x2f, 0x63
        /*0032*/ 	.byte	0x75, 0x74, 0x6c, 0x61, 0x73, 0x73, 0x2f, 0x67, 0x65, 0x6d, 0x6d, 0x2f, 0x63, 0x6f, 0x6c, 0x6c
        /*0042*/ 	.byte	0x65, 0x63, 0x74, 0x69, 0x76, 0x65, 0x2f, 0x73, 0x6d, 0x39, 0x30, 0x5f, 0x6d, 0x6d, 0x61, 0x5f
        /*0052*/ 	.byte	0x74, 0x6d, 0x61, 0x5f, 0x67, 0x6d, 0x6d, 0x61, 0x5f, 0x73, 0x73, 0x5f, 0x77, 0x61, 0x72, 0x70
        /*0062*/ 	.byte	0x73, 0x70, 0x65, 0x63, 0x69, 0x61, 0x6c, 0x69, 0x7a, 0x65, 0x64, 0x2e, 0x68, 0x70, 0x70, 0x00
	.type		__unnamed_1,@object
	.size		__unnamed_1,(.L_0 - __unnamed_1)
__unnamed_1:
        /*0072*/ 	.byte	0x76, 0x6f, 0x69, 0x64, 0x20, 0x63, 0x75, 0x74, 0x6c, 0x61, 0x73, 0x73, 0x3a, 0x3a, 0x67, 0x65
        /* <DEDUP_REMOVED lines=172> */
        /*0b42*/ 	.byte	0x74, 0x79, 0x5d, 0x00
.L_0:


//--------------------- .nv.shared._ZN7cutlass13device_kernelINS_4gemm6kernel13GemmUniversalIN4cute5tupleIJiiiiEEENS1_10collective13CollectiveMmaINS1_34MainloopSm90TmaGmmaWarpSpecializedILi2ENS5_IJNS4_1CILi1EEESB_SB_EEENS1_35KernelTmaWarpSpecializedCooperativeEEENS5_IJNSA_ILi128EEENSA_ILi240EEENSA_ILi256EEEEEEaNS5_IJlSB_lEEEaSJ_NS4_8TiledMMAINS4_8MMA_AtomIJNS4_4SM904GMMA26MMA_64x16x32_S32S8S8_SS_TNEEEENS4_6LayoutINS5_IJNSA_ILi2EEESB_SB_EEENS5_IJSB_NSA_ILi0EEEST_EEEEENS5_IJNS4_10UnderscoreESW_SW_EEEEENS4_13SM90_TMA_LOADENS4_14ComposedLayoutINS4_7SwizzleILi3ELi4ELi3EEENS4_18smem_ptr_flag_bitsILi8EEENSQ_INS5_IJNSA_ILi8EEESF_EEENS5_IJSF_SB_EEEEEEEvNS4_8identityESZ_S19_vS1A_EENS_8epilogue10collective6detail29Sm90TmaWarpSpecializedAdapterINS1D_15DefaultEpilogueIaSJ_SJ_NS1C_6thread17LinearCombinationIaLi1EiiLNS1H_9ScaleType4KindE0ELNS_15FloatRoundStyleE2EaEENS1_15EpilogueDefaultEEEEEvvEEEEvNT_6ParamsE --------------------------
	.section	.nv.shared._ZN7cutlass13device_kernelINS_4gemm6kernel13GemmUniversalIN4cute5tupleIJiiiiEEENS1_10collective13CollectiveMmaINS1_34MainloopSm90TmaGmmaWarpSpecializedILi2ENS5_IJNS4_1CILi1EEESB_SB_EEENS1_35KernelTmaWarpSpecializedCooperativeEEENS5_IJNSA_ILi128EEENSA_ILi240EEENSA_ILi256EEEEEEaNS5_IJlSB_lEEEaSJ_NS4_8TiledMMAINS4_8MMA_AtomIJNS4_4SM904GMMA26MMA_64x16x32_S32S8S8_SS_TNEEEENS4_6LayoutINS5_IJNSA_ILi2EEESB_SB_EEENS5_IJSB_NSA_ILi0EEEST_EEEEENS5_IJNS4_10UnderscoreESW_SW_EEEEENS4_13SM90_TMA_LOADENS4_14ComposedLayoutINS4_7SwizzleILi3ELi4ELi3EEENS4_18smem_ptr_flag_bitsILi8EEENSQ_INS5_IJNSA_ILi8EEESF_EEENS5_IJSF_SB_EEEEEEEvNS4_8identityESZ_S19_vS1A_EENS_8epilogue10collective6detail29Sm90TmaWarpSpecializedAdapterINS1D_15DefaultEpilogueIaSJ_SJ_NS1C_6thread17LinearCombinationIaLi1EiiLNS1H_9ScaleType4KindE0ELNS_15FloatRoundStyleE2EaEENS1_15EpilogueDefaultEEEEEvvEEEEvNT_6ParamsE,"aw",@nobits
	.sectionflags	@""
	.align	16
	.zero		1024


//--------------------- .nv.shared.reserved.0     --------------------------
	.section	.nv.shared.reserved.0,"aw",@nobits
	.weak		__nv_reservedSMEM_offset_0_alias
	.size		__nv_reservedSMEM_offset_0_alias, 0, 0
	.other		__nv_reservedSMEM_offset_0_alias,@"STO_CUDA_RESERVED_SHARED STV_DEFAULT"
__nv_reservedSMEM_offset_0_alias:
	.zero		0


//--------------------- .nv.global                --------------------------
	.section	.nv.global,"aw",@nobits
.nv.global:
	.type		_ZN39_INTERNAL_b1879051_4_k_cu_0a2647d9_40024cute1_E,@object
	.size		_ZN39_INTERNAL_b1879051_4_k_cu_0a2647d9_40024cute1_E,(_ZN39_INTERNAL_b1879051_4_k_cu_0a2647d9_40024cuda3std3__45__cpo6cbeginE - _ZN39_INTERNAL_b1879051_4_k_cu_0a2647d9_40024cute1_E)
_ZN39_INTERNAL_b1879051_4_k_cu_0a2647d9_40024cute1_E:
	.zero		1
	.type		_ZN39_INTERNAL_b1879051_4_k_cu_0a2647d9_40024cuda3std3__45__cpo6cbeginE,@object
	.size		_ZN39_INTERNAL_b1879051_4_k_cu_0a2647d9_40024cuda3std3__45__cpo6cbeginE,(_ZN39_INTERNAL_b1879051_4_k_cu_0a2647d9_40024cuda3std3__48in_placeE - _ZN39_INTERNAL_b1879051_4_k_cu_0a2647d9_40024cuda3std3__45__cpo6cbeginE)
_ZN39_INTERNAL_b1879051_4_k_cu_0a2647d9_40024cuda3std3__45__cpo6cbeginE:
	.zero		1
	.type		_ZN39_INTERNAL_b1879051_4_k_cu_0a2647d9_40024cuda3std3__48in_placeE,@object
	.size		_ZN39_INTERNAL_b1879051_4_k_cu_0a2647d9_40024cuda3std3__48in_placeE,(_ZN39_INTERNAL_b1879051_4_k_cu_0a2647d9_40024cuda3std6ranges3__45__cpo9iter_moveE - _ZN39_INTERNAL_b1879051_4_k_cu_0a2647d9_40024cuda3std3__48in_placeE)
_ZN39_INTERNAL_b1879051_4_k_cu_0a2647d9_40024cuda3std3__48in_placeE:
	.zero		1
	.type		_ZN39_INTERNAL_b1879051_4_k_cu_0a2647d9_40024cuda3std6ranges3__45__cpo9iter_moveE,@object
	.size		_ZN39_INTERNAL_b1879051_4_k_cu_0a2647d9_40024cuda3std6ranges3__45__cpo9iter_moveE,(_ZN39_INTERNAL_b1879051_4_k_cu_0a2647d9_40024cuda3std3__45__cpo5beginE - _ZN39_INTERNAL_b1879051_4_k_cu_0a2647d9_40024cuda3std6ranges3__45__cpo9iter_moveE)
_ZN39_INTERNAL_b1879051_4_k_cu_0a2647d9_40024cuda3std6ranges3__45__cpo9iter_moveE:
	.zero		1
	.type		_ZN39_INTERNAL_b1879051_4_k_cu_0a2647d9_40024cuda3std3__45__cpo5beginE,@object
	.size		_ZN39_INTERNAL_b1879051_4_k_cu_0a2647d9_40024cuda3std3__45__cpo5beginE,(_ZN39_INTERNAL_b1879051_4_k_cu_0a2647d9_40024cuda3std3__441_GLOBAL__N__b1879051_4_k_cu_0a2647d9_40026ignoreE - _ZN39_INTERNAL_b1879051_4_k_cu_0a2647d9_40024cuda3std3__45__cpo5beginE)
_ZN39_INTERNAL_b1879051_4_k_cu_0a2647d9_40024cuda3std3__45__cpo5beginE:
	.zero		1
	.type		_ZN39_INTERNAL_b1879051_4_k_cu_0a2647d9_40024cuda3std3__441_GLOBAL__N__b1879051_4_k_cu_0a2647d9_40026ignoreE,@object
	.size		_ZN39_INTERNAL_b1879051_4_k_cu_0a2647d9_40024cuda3std3__441_GLOBAL__N__b1879051_4_k_cu_0a2647d9_40026ignoreE,(_ZN39_INTERNAL_b1879051_4_k_cu_0a2647d9_40024cute7productE - _ZN39_INTERNAL_b1879051_4_k_cu_0a2647d9_40024cuda3std3__441_GLOBAL__N__b1879051_4_k_cu_0a2647d9_40026ignoreE)
_ZN39_INTERNAL_b1879051_4_k_cu_0a2647d9_40024cuda3std3__441_GLOBAL__N__b1879051_4_k_cu_0a2647d9_40026ignoreE:
	.zero		1
	.type		_ZN39_INTERNAL_b1879051_4_k_cu_0a2647d9_40024cute7productE,@object
	.size		_ZN39_INTERNAL_b1879051_4_k_cu_0a2647d9_40024cute7productE,(_ZN39_INTERNAL_b1879051_4_k_cu_0a2647d9_40024cuda3std3__45__cpo3endE - _ZN39_INTERNAL_b1879051_4_k_cu_0a2647d9_40024cute7productE)
_ZN39_INTERNAL_b1879051_4_k_cu_0a2647d9_40024cute7productE:
	.zero		1
	.type		_ZN39_INTERNAL_b1879051_4_k_cu_0a2647d9_40024cuda3std3__45__cpo3endE,@object
	.size		_ZN39_INTERNAL_b1879051_4_k_cu_0a2647d9_40024cuda3std3__45__cpo3endE,(_ZN39_INTERNAL_b1879051_4_k_cu_0a2647d9_40024cuda3std3__419piecewise_constructE - _ZN39_INTERNAL_b1879051_4_k_cu_0a2647d9_40024cuda3std3__45__cpo3endE)
_ZN39_INTERNAL_b1879051_4_k_cu_0a2647d9_40024cuda3std3__45__cpo3endE:
	.zero		1
	.type		_ZN39_INTERNAL_b1879051_4_k_cu_0a2647d9_40024cuda3std3__419piecewise_constructE,@object
	.size		_ZN39_INTERNAL_b1879051_4_k_cu_0a2647d9_40024cuda3std3__419piecewise_constructE,(_ZN39_INTERNAL_b1879051_4_k_cu_0a2647d9_40024cuda3std3__45__cpo4cendE - _ZN39_INTERNAL_b1879051_4_k_cu_0a2647d9_40024cuda3std3__419piecewise_constructE)
_ZN39_INTERNAL_b1879051_4_k_cu_0a2647d9_40024cuda3std3__419piecewise_constructE:
	.zero		1
	.type		_ZN39_INTERNAL_b1879051_4_k_cu_0a2647d9_40024cuda3std3__45__cpo4cendE,@object
	.size		_ZN39_INTERNAL_b1879051_4_k_cu_0a2647d9_40024cuda3std3__45__cpo4cendE,(_ZN39_INTERNAL_b1879051_4_k_cu_0a2647d9_40024cuda3std6ranges3__45__cpo4swapE - _ZN39_INTERNAL_b1879051_4_k_cu_0a2647d9_40024cuda3std3__45__cpo4cendE)
_ZN39_INTERNAL_b1879051_4_k_cu_0a2647d9_40024cuda3std3__45__cpo4cendE:
	.zero		1
	.type		_ZN39_INTERNAL_b1879051_4_k_cu_0a2647d9_40024cuda3std6ranges3__45__cpo4swapE,@object
	.size		_ZN39_INTERNAL_b1879051_4_k_cu_0a2647d9_40024cuda3std6ranges3__45__cpo4swapE,(.L_8 - _ZN39_INTERNAL_b1879051_4_k_cu_0a2647d9_40024cuda3std6ranges3__45__cpo4swapE)
_ZN39_INTERNAL_b1879051_4_k_cu_0a2647d9_40024cuda3std6ranges3__45__cpo4swapE:
	.zero		1
.L_8:


//--------------------- .nv.constant0._ZN7cutlass13device_kernelINS_4gemm6kernel13GemmUniversalIN4cute5tupleIJiiiiEEENS1_10collective13CollectiveMmaINS1_34MainloopSm90TmaGmmaWarpSpecializedILi2ENS5_IJNS4_1CILi1EEESB_SB_EEENS1_35KernelTmaWarpSpecializedCooperativeEEENS5_IJNSA_ILi128EEENSA_ILi240EEENSA_ILi256EEEEEEaNS5_IJlSB_lEEEaSJ_NS4_8TiledMMAINS4_8MMA_AtomIJNS4_4SM904GMMA26MMA_64x16x32_S32S8S8_SS_TNEEEENS4_6LayoutINS5_IJNSA_ILi2EEESB_SB_EEENS5_IJSB_NSA_ILi0EEEST_EEEEENS5_IJNS4_10UnderscoreESW_SW_EEEEENS4_13SM90_TMA_LOADENS4_14ComposedLayoutINS4_7SwizzleILi3ELi4ELi3EEENS4_18smem_ptr_flag_bitsILi8EEENSQ_INS5_IJNSA_ILi8EEESF_EEENS5_IJSF_SB_EEEEEEEvNS4_8identityESZ_S19_vS1A_EENS_8epilogue10collective6detail29Sm90TmaWarpSpecializedAdapterINS1D_15DefaultEpilogueIaSJ_SJ_NS1C_6thread17LinearCombinationIaLi1EiiLNS1H_9ScaleType4KindE0ELNS_15FloatRoundStyleE2EaEENS1_15EpilogueDefaultEEEEEvvEEEEvNT_6ParamsE --------------------------
	.section	.nv.constant0._ZN7cutlass13device_kernelINS_4gemm6kernel13GemmUniversalIN4cute5tupleIJiiiiEEENS1_10collective13CollectiveMmaINS1_34MainloopSm90TmaGmmaWarpSpecializedILi2ENS5_IJNS4_1CILi1EEESB_SB_EEENS1_35KernelTmaWarpSpecializedCooperativeEEENS5_IJNSA_ILi128EEENSA_ILi240EEENSA_ILi256EEEEEEaNS5_IJlSB_lEEEaSJ_NS4_8TiledMMAINS4_8MMA_AtomIJNS4_4SM904GMMA26MMA_64x16x32_S32S8S8_SS_TNEEEENS4_6LayoutINS5_IJNSA_ILi2EEESB_SB_EEENS5_IJSB_NSA_ILi0EEEST_EEEEENS5_IJNS4_10UnderscoreESW_SW_EEEEENS4_13SM90_TMA_LOADENS4_14ComposedLayoutINS4_7SwizzleILi3ELi4ELi3EEENS4_18smem_ptr_flag_bitsILi8EEENSQ_INS5_IJNSA_ILi8EEESF_EEENS5_IJSF_SB_EEEEEEEvNS4_8identityESZ_S19_vS1A_EENS_8epilogue10collective6detail29Sm90TmaWarpSpecializedAdapterINS1D_15DefaultEpilogueIaSJ_SJ_NS1C_6thread17LinearCombinationIaLi1EiiLNS1H_9ScaleType4KindE0ELNS_15FloatRoundStyleE2EaEENS1_15EpilogueDefaultEEEEEvvEEEEvNT_6ParamsE,"a",@progbits
	.sectionflags	@""
	.align	4
.nv.constant0._ZN7cutlass13device_kernelINS_4gemm6kernel13GemmUniversalIN4cute5tupleIJiiiiEEENS1_10collective13CollectiveMmaINS1_34MainloopSm90TmaGmmaWarpSpecializedILi2ENS5_IJNS4_1CILi1EEESB_SB_EEENS1_35KernelTmaWarpSpecializedCooperativeEEENS5_IJNSA_ILi128EEENSA_ILi240EEENSA_ILi256EEEEEEaNS5_IJlSB_lEEEaSJ_NS4_8TiledMMAINS4_8MMA_AtomIJNS4_4SM904GMMA26MMA_64x16x32_S32S8S8_SS_TNEEEENS4_6LayoutINS5_IJNSA_ILi2EEESB_SB_EEENS5_IJSB_NSA_ILi0EEEST_EEEEENS5_IJNS4_10UnderscoreESW_SW_EEEEENS4_13SM90_TMA_LOADENS4_14ComposedLayoutINS4_7SwizzleILi3ELi4ELi3EEENS4_18smem_ptr_flag_bitsILi8EEENSQ_INS5_IJNSA_ILi8EEESF_EEENS5_IJSF_SB_EEEEEEEvNS4_8identityESZ_S19_vS1A_EENS_8epilogue10collective6detail29Sm90TmaWarpSpecializedAdapterINS1D_15DefaultEpilogueIaSJ_SJ_NS1C_6thread17LinearCombinationIaLi1EiiLNS1H_9ScaleType4KindE0ELNS_15FloatRoundStyleE2EaEENS1_15EpilogueDefaultEEEEEvvEEEEvNT_6ParamsE:
	.zero		1664


//--------------------- SYMBOLS --------------------------

	.type		.nv.reservedSmem.offset0,@object
	.size		.nv.reservedSmem.offset0,0x4
	.type		__assertfail,@function
